//
// Generated by NVIDIA NVVM Compiler
//
// Compiler Build ID: CL-36424714
// Cuda compilation tools, release 13.0, V13.0.88
// Based on NVVM 20.0.0
//

.version 9.0
.target sm_100
.address_size 64

	// .globl	_Z15coeffSumKernel0PN6thrust24THRUST_300001_SM_1000_NS7complexIdEEPKS2_ii
.global .align 1 .b8 _ZN34_INTERNAL_3829d396_4_k_cu_9b2a6f2b4cuda3std3__45__cpo5beginE[1];
.global .align 1 .b8 _ZN34_INTERNAL_3829d396_4_k_cu_9b2a6f2b4cuda3std3__45__cpo3endE[1];
.global .align 1 .b8 _ZN34_INTERNAL_3829d396_4_k_cu_9b2a6f2b4cuda3std3__45__cpo6cbeginE[1];
.global .align 1 .b8 _ZN34_INTERNAL_3829d396_4_k_cu_9b2a6f2b4cuda3std3__45__cpo4cendE[1];
.global .align 1 .b8 _ZN34_INTERNAL_3829d396_4_k_cu_9b2a6f2b4cuda3std3__45__cpo6rbeginE[1];
.global .align 1 .b8 _ZN34_INTERNAL_3829d396_4_k_cu_9b2a6f2b4cuda3std3__45__cpo4rendE[1];
.global .align 1 .b8 _ZN34_INTERNAL_3829d396_4_k_cu_9b2a6f2b4cuda3std3__45__cpo7crbeginE[1];
.global .align 1 .b8 _ZN34_INTERNAL_3829d396_4_k_cu_9b2a6f2b4cuda3std3__45__cpo5crendE[1];
.global .align 1 .b8 _ZN34_INTERNAL_3829d396_4_k_cu_9b2a6f2b4cuda3std3__436_GLOBAL__N__3829d396_4_k_cu_9b2a6f2b6ignoreE[1];
.global .align 1 .b8 _ZN34_INTERNAL_3829d396_4_k_cu_9b2a6f2b4cuda3std3__419piecewise_constructE[1];
.global .align 1 .b8 _ZN34_INTERNAL_3829d396_4_k_cu_9b2a6f2b4cuda3std3__48in_placeE[1];
.global .align 1 .b8 _ZN34_INTERNAL_3829d396_4_k_cu_9b2a6f2b4cuda3std3__420unreachable_sentinelE[1];
.global .align 1 .b8 _ZN34_INTERNAL_3829d396_4_k_cu_9b2a6f2b4cuda3std6ranges3__45__cpo4swapE[1];
.global .align 1 .b8 _ZN34_INTERNAL_3829d396_4_k_cu_9b2a6f2b4cuda3std6ranges3__45__cpo9iter_moveE[1];
.global .align 1 .b8 _ZN34_INTERNAL_3829d396_4_k_cu_9b2a6f2b4cuda3std6ranges3__45__cpo5beginE[1];
.global .align 1 .b8 _ZN34_INTERNAL_3829d396_4_k_cu_9b2a6f2b4cuda3std6ranges3__45__cpo3endE[1];
.global .align 1 .b8 _ZN34_INTERNAL_3829d396_4_k_cu_9b2a6f2b4cuda3std6ranges3__45__cpo6cbeginE[1];
.global .align 1 .b8 _ZN34_INTERNAL_3829d396_4_k_cu_9b2a6f2b4cuda3std6ranges3__45__cpo4cendE[1];
.global .align 1 .b8 _ZN34_INTERNAL_3829d396_4_k_cu_9b2a6f2b4cuda3std6ranges3__45__cpo7advanceE[1];
.global .align 1 .b8 _ZN34_INTERNAL_3829d396_4_k_cu_9b2a6f2b4cuda3std6ranges3__45__cpo9iter_swapE[1];
.global .align 1 .b8 _ZN34_INTERNAL_3829d396_4_k_cu_9b2a6f2b4cuda3std6ranges3__45__cpo4nextE[1];
.global .align 1 .b8 _ZN34_INTERNAL_3829d396_4_k_cu_9b2a6f2b4cuda3std6ranges3__45__cpo4prevE[1];
.global .align 1 .b8 _ZN34_INTERNAL_3829d396_4_k_cu_9b2a6f2b4cuda3std6ranges3__45__cpo4dataE[1];
.global .align 1 .b8 _ZN34_INTERNAL_3829d396_4_k_cu_9b2a6f2b4cuda3std6ranges3__45__cpo5cdataE[1];
.global .align 1 .b8 _ZN34_INTERNAL_3829d396_4_k_cu_9b2a6f2b4cuda3std6ranges3__45__cpo4sizeE[1];
.global .align 1 .b8 _ZN34_INTERNAL_3829d396_4_k_cu_9b2a6f2b4cuda3std6ranges3__45__cpo5ssizeE[1];
.global .align 1 .b8 _ZN34_INTERNAL_3829d396_4_k_cu_9b2a6f2b4cuda3std6ranges3__45__cpo8distanceE[1];
.global .align 1 .b8 _ZN34_INTERNAL_3829d396_4_k_cu_9b2a6f2b6thrust24THRUST_300001_SM_1000_NS6system6detail10sequential3seqE[1];

.visible .entry _Z15coeffSumKernel0PN6thrust24THRUST_300001_SM_1000_NS7complexIdEEPKS2_ii(
	.param .u64 .ptr .align 1 _Z15coeffSumKernel0PN6thrust24THRUST_300001_SM_1000_NS7complexIdEEPKS2_ii_param_0,
	.param .u64 .ptr .align 1 _Z15coeffSumKernel0PN6thrust24THRUST_300001_SM_1000_NS7complexIdEEPKS2_ii_param_1,
	.param .u32 _Z15coeffSumKernel0PN6thrust24THRUST_300001_SM_1000_NS7complexIdEEPKS2_ii_param_2,
	.param .u32 _Z15coeffSumKernel0PN6thrust24THRUST_300001_SM_1000_NS7complexIdEEPKS2_ii_param_3
)
{
	.reg .pred 	%p<11>;
	.reg .b32 	%r<29>;
	.reg .b64 	%rd<29>;
	.reg .b64 	%fd<159>;

	ld.param.u64 	%rd9, [_Z15coeffSumKernel0PN6thrust24THRUST_300001_SM_1000_NS7complexIdEEPKS2_ii_param_0];
	ld.param.u64 	%rd10, [_Z15coeffSumKernel0PN6thrust24THRUST_300001_SM_1000_NS7complexIdEEPKS2_ii_param_1];
	ld.param.u32 	%r18, [_Z15coeffSumKernel0PN6thrust24THRUST_300001_SM_1000_NS7complexIdEEPKS2_ii_param_2];
	ld.param.u32 	%r17, [_Z15coeffSumKernel0PN6thrust24THRUST_300001_SM_1000_NS7complexIdEEPKS2_ii_param_3];
	cvta.to.global.u64 	%rd1, %rd10;
	mov.u32 	%r19, %tid.x;
	mov.u32 	%r20, %ctaid.x;
	mov.u32 	%r21, %ntid.x;
	mad.lo.s32 	%r1, %r20, %r21, %r19;
	setp.ge.s32 	%p1, %r1, %r18;
	@%p1 bra 	$L__BB0_15;
	mul.lo.s32 	%r22, %r17, %r1;
	cvt.s64.s32 	%rd2, %r22;
	setp.lt.s32 	%p2, %r17, 1;
	mov.f64 	%fd157, 0d0000000000000000;
	mov.f64 	%fd158, %fd157;
	@%p2 bra 	$L__BB0_14;
	and.b32  	%r2, %r17, 15;
	setp.lt.u32 	%p3, %r17, 16;
	mov.f64 	%fd158, 0d0000000000000000;
	mov.b32 	%r26, 0;
	mov.f64 	%fd157, %fd158;
	@%p3 bra 	$L__BB0_5;
	and.b32  	%r26, %r17, 2147483632;
	neg.s32 	%r24, %r26;
	shl.b64 	%rd11, %rd2, 4;
	add.s64 	%rd12, %rd11, %rd1;
	add.s64 	%rd27, %rd12, 128;
	mov.f64 	%fd158, 0d0000000000000000;
$L__BB0_4:
	.pragma "nounroll";
	ld.global.nc.v2.f64 	{%fd31, %fd32}, [%rd27+-128];
	add.f64 	%fd33, %fd158, %fd31;
	add.f64 	%fd34, %fd157, %fd32;
	ld.global.nc.v2.f64 	{%fd35, %fd36}, [%rd27+-112];
	add.f64 	%fd37, %fd33, %fd35;
	add.f64 	%fd38, %fd34, %fd36;
	ld.global.nc.v2.f64 	{%fd39, %fd40}, [%rd27+-96];
	add.f64 	%fd41, %fd37, %fd39;
	add.f64 	%fd42, %fd38, %fd40;
	ld.global.nc.v2.f64 	{%fd43, %fd44}, [%rd27+-80];
	add.f64 	%fd45, %fd41, %fd43;
	add.f64 	%fd46, %fd42, %fd44;
	ld.global.nc.v2.f64 	{%fd47, %fd48}, [%rd27+-64];
	add.f64 	%fd49, %fd45, %fd47;
	add.f64 	%fd50, %fd46, %fd48;
	ld.global.nc.v2.f64 	{%fd51, %fd52}, [%rd27+-48];
	add.f64 	%fd53, %fd49, %fd51;
	add.f64 	%fd54, %fd50, %fd52;
	ld.global.nc.v2.f64 	{%fd55, %fd56}, [%rd27+-32];
	add.f64 	%fd57, %fd53, %fd55;
	add.f64 	%fd58, %fd54, %fd56;
	ld.global.nc.v2.f64 	{%fd59, %fd60}, [%rd27+-16];
	add.f64 	%fd61, %fd57, %fd59;
	add.f64 	%fd62, %fd58, %fd60;
	ld.global.nc.v2.f64 	{%fd63, %fd64}, [%rd27];
	add.f64 	%fd65, %fd61, %fd63;
	add.f64 	%fd66, %fd62, %fd64;
	ld.global.nc.v2.f64 	{%fd67, %fd68}, [%rd27+16];
	add.f64 	%fd69, %fd65, %fd67;
	add.f64 	%fd70, %fd66, %fd68;
	ld.global.nc.v2.f64 	{%fd71, %fd72}, [%rd27+32];
	add.f64 	%fd73, %fd69, %fd71;
	add.f64 	%fd74, %fd70, %fd72;
	ld.global.nc.v2.f64 	{%fd75, %fd76}, [%rd27+48];
	add.f64 	%fd77, %fd73, %fd75;
	add.f64 	%fd78, %fd74, %fd76;
	ld.global.nc.v2.f64 	{%fd79, %fd80}, [%rd27+64];
	add.f64 	%fd81, %fd77, %fd79;
	add.f64 	%fd82, %fd78, %fd80;
	ld.global.nc.v2.f64 	{%fd83, %fd84}, [%rd27+80];
	add.f64 	%fd85, %fd81, %fd83;
	add.f64 	%fd86, %fd82, %fd84;
	ld.global.nc.v2.f64 	{%fd87, %fd88}, [%rd27+96];
	add.f64 	%fd89, %fd85, %fd87;
	add.f64 	%fd90, %fd86, %fd88;
	ld.global.nc.v2.f64 	{%fd91, %fd92}, [%rd27+112];
	add.f64 	%fd158, %fd89, %fd91;
	add.f64 	%fd157, %fd90, %fd92;
	add.s32 	%r24, %r24, 16;
	add.s64 	%rd27, %rd27, 256;
	setp.ne.s32 	%p4, %r24, 0;
	@%p4 bra 	$L__BB0_4;
$L__BB0_5:
	setp.eq.s32 	%p5, %r2, 0;
	@%p5 bra 	$L__BB0_14;
	and.b32  	%r8, %r17, 7;
	setp.lt.u32 	%p6, %r2, 8;
	@%p6 bra 	$L__BB0_8;
	cvt.u64.u32 	%rd13, %r26;
	add.s64 	%rd14, %rd13, %rd2;
	shl.b64 	%rd15, %rd14, 4;
	add.s64 	%rd16, %rd1, %rd15;
	ld.global.nc.v2.f64 	{%fd94, %fd95}, [%rd16];
	add.f64 	%fd96, %fd158, %fd94;
	add.f64 	%fd97, %fd157, %fd95;
	ld.global.nc.v2.f64 	{%fd98, %fd99}, [%rd16+16];
	add.f64 	%fd100, %fd96, %fd98;
	add.f64 	%fd101, %fd97, %fd99;
	ld.global.nc.v2.f64 	{%fd102, %fd103}, [%rd16+32];
	add.f64 	%fd104, %fd100, %fd102;
	add.f64 	%fd105, %fd101, %fd103;
	ld.global.nc.v2.f64 	{%fd106, %fd107}, [%rd16+48];
	add.f64 	%fd108, %fd104, %fd106;
	add.f64 	%fd109, %fd105, %fd107;
	ld.global.nc.v2.f64 	{%fd110, %fd111}, [%rd16+64];
	add.f64 	%fd112, %fd108, %fd110;
	add.f64 	%fd113, %fd109, %fd111;
	ld.global.nc.v2.f64 	{%fd114, %fd115}, [%rd16+80];
	add.f64 	%fd116, %fd112, %fd114;
	add.f64 	%fd117, %fd113, %fd115;
	ld.global.nc.v2.f64 	{%fd118, %fd119}, [%rd16+96];
	add.f64 	%fd120, %fd116, %fd118;
	add.f64 	%fd121, %fd117, %fd119;
	ld.global.nc.v2.f64 	{%fd122, %fd123}, [%rd16+112];
	add.f64 	%fd158, %fd120, %fd122;
	add.f64 	%fd157, %fd121, %fd123;
	add.s32 	%r26, %r26, 8;
$L__BB0_8:
	setp.eq.s32 	%p7, %r8, 0;
	@%p7 bra 	$L__BB0_14;
	and.b32  	%r11, %r17, 3;
	setp.lt.u32 	%p8, %r8, 4;
	@%p8 bra 	$L__BB0_11;
	cvt.u64.u32 	%rd17, %r26;
	add.s64 	%rd18, %rd17, %rd2;
	shl.b64 	%rd19, %rd18, 4;
	add.s64 	%rd20, %rd1, %rd19;
	ld.global.nc.v2.f64 	{%fd125, %fd126}, [%rd20];
	add.f64 	%fd127, %fd158, %fd125;
	add.f64 	%fd128, %fd157, %fd126;
	ld.global.nc.v2.f64 	{%fd129, %fd130}, [%rd20+16];
	add.f64 	%fd131, %fd127, %fd129;
	add.f64 	%fd132, %fd128, %fd130;
	ld.global.nc.v2.f64 	{%fd133, %fd134}, [%rd20+32];
	add.f64 	%fd135, %fd131, %fd133;
	add.f64 	%fd136, %fd132, %fd134;
	ld.global.nc.v2.f64 	{%fd137, %fd138}, [%rd20+48];
	add.f64 	%fd158, %fd135, %fd137;
	add.f64 	%fd157, %fd136, %fd138;
	add.s32 	%r26, %r26, 4;
$L__BB0_11:
	setp.eq.s32 	%p9, %r11, 0;
	@%p9 bra 	$L__BB0_14;
	cvt.u64.u32 	%rd21, %r26;
	add.s64 	%rd22, %rd2, %rd21;
	shl.b64 	%rd23, %rd22, 4;
	add.s64 	%rd28, %rd1, %rd23;
	neg.s32 	%r28, %r11;
$L__BB0_13:
	.pragma "nounroll";
	ld.global.nc.v2.f64 	{%fd139, %fd140}, [%rd28];
	add.f64 	%fd158, %fd158, %fd139;
	add.f64 	%fd157, %fd157, %fd140;
	add.s64 	%rd28, %rd28, 16;
	add.s32 	%r28, %r28, 1;
	setp.ne.s32 	%p10, %r28, 0;
	@%p10 bra 	$L__BB0_13;
$L__BB0_14:
	cvta.to.global.u64 	%rd24, %rd9;
	mul.wide.s32 	%rd25, %r1, 16;
	add.s64 	%rd26, %rd24, %rd25;
	st.global.v2.f64 	[%rd26], {%fd158, %fd157};
$L__BB0_15:
	ret;

}
	// .globl	_Z14coeffSumKernelPN6thrust24THRUST_300001_SM_1000_NS7complexIfEEPKS2_ii
.visible .entry _Z14coeffSumKernelPN6thrust24THRUST_300001_SM_1000_NS7complexIfEEPKS2_ii(
	.param .u64 .ptr .align 1 _Z14coeffSumKernelPN6thrust24THRUST_300001_SM_1000_NS7complexIfEEPKS2_ii_param_0,
	.param .u64 .ptr .align 1 _Z14coeffSumKernelPN6thrust24THRUST_300001_SM_1000_NS7complexIfEEPKS2_ii_param_1,
	.param .u32 _Z14coeffSumKernelPN6thrust24THRUST_300001_SM_1000_NS7complexIfEEPKS2_ii_param_2,
	.param .u32 _Z14coeffSumKernelPN6thrust24THRUST_300001_SM_1000_NS7complexIfEEPKS2_ii_param_3
)
{
	.reg .pred 	%p<11>;
	.reg .b32 	%r<29>;
	.reg .b32 	%f<159>;
	.reg .b64 	%rd<29>;

	ld.param.u64 	%rd9, [_Z14coeffSumKernelPN6thrust24THRUST_300001_SM_1000_NS7complexIfEEPKS2_ii_param_0];
	ld.param.u64 	%rd10, [_Z14coeffSumKernelPN6thrust24THRUST_300001_SM_1000_NS7complexIfEEPKS2_ii_param_1];
	ld.param.u32 	%r18, [_Z14coeffSumKernelPN6thrust24THRUST_300001_SM_1000_NS7complexIfEEPKS2_ii_param_2];
	ld.param.u32 	%r17, [_Z14coeffSumKernelPN6thrust24THRUST_300001_SM_1000_NS7complexIfEEPKS2_ii_param_3];
	cvta.to.global.u64 	%rd1, %rd10;
	mov.u32 	%r19, %tid.x;
	mov.u32 	%r20, %ctaid.x;
	mov.u32 	%r21, %ntid.x;
	mad.lo.s32 	%r1, %r20, %r21, %r19;
	setp.ge.s32 	%p1, %r1, %r18;
	@%p1 bra 	$L__BB1_15;
	mul.lo.s32 	%r22, %r17, %r1;
	cvt.s64.s32 	%rd2, %r22;
	setp.lt.s32 	%p2, %r17, 1;
	mov.f32 	%f157, 0f00000000;
	mov.f32 	%f158, %f157;
	@%p2 bra 	$L__BB1_14;
	and.b32  	%r2, %r17, 15;
	setp.lt.u32 	%p3, %r17, 16;
	mov.f32 	%f158, 0f00000000;
	mov.b32 	%r26, 0;
	mov.f32 	%f157, %f158;
	@%p3 bra 	$L__BB1_5;
	and.b32  	%r26, %r17, 2147483632;
	neg.s32 	%r24, %r26;
	shl.b64 	%rd11, %rd2, 3;
	add.s64 	%rd12, %rd11, %rd1;
	add.s64 	%rd27, %rd12, 64;
	mov.f32 	%f158, 0f00000000;
$L__BB1_4:
	.pragma "nounroll";
	ld.global.nc.v2.f32 	{%f31, %f32}, [%rd27+-64];
	add.f32 	%f33, %f158, %f31;
	add.f32 	%f34, %f157, %f32;
	ld.global.nc.v2.f32 	{%f35, %f36}, [%rd27+-56];
	add.f32 	%f37, %f33, %f35;
	add.f32 	%f38, %f34, %f36;
	ld.global.nc.v2.f32 	{%f39, %f40}, [%rd27+-48];
	add.f32 	%f41, %f37, %f39;
	add.f32 	%f42, %f38, %f40;
	ld.global.nc.v2.f32 	{%f43, %f44}, [%rd27+-40];
	add.f32 	%f45, %f41, %f43;
	add.f32 	%f46, %f42, %f44;
	ld.global.nc.v2.f32 	{%f47, %f48}, [%rd27+-32];
	add.f32 	%f49, %f45, %f47;
	add.f32 	%f50, %f46, %f48;
	ld.global.nc.v2.f32 	{%f51, %f52}, [%rd27+-24];
	add.f32 	%f53, %f49, %f51;
	add.f32 	%f54, %f50, %f52;
	ld.global.nc.v2.f32 	{%f55, %f56}, [%rd27+-16];
	add.f32 	%f57, %f53, %f55;
	add.f32 	%f58, %f54, %f56;
	ld.global.nc.v2.f32 	{%f59, %f60}, [%rd27+-8];
	add.f32 	%f61, %f57, %f59;
	add.f32 	%f62, %f58, %f60;
	ld.global.nc.v2.f32 	{%f63, %f64}, [%rd27];
	add.f32 	%f65, %f61, %f63;
	add.f32 	%f66, %f62, %f64;
	ld.global.nc.v2.f32 	{%f67, %f68}, [%rd27+8];
	add.f32 	%f69, %f65, %f67;
	add.f32 	%f70, %f66, %f68;
	ld.global.nc.v2.f32 	{%f71, %f72}, [%rd27+16];
	add.f32 	%f73, %f69, %f71;
	add.f32 	%f74, %f70, %f72;
	ld.global.nc.v2.f32 	{%f75, %f76}, [%rd27+24];
	add.f32 	%f77, %f73, %f75;
	add.f32 	%f78, %f74, %f76;
	ld.global.nc.v2.f32 	{%f79, %f80}, [%rd27+32];
	add.f32 	%f81, %f77, %f79;
	add.f32 	%f82, %f78, %f80;
	ld.global.nc.v2.f32 	{%f83, %f84}, [%rd27+40];
	add.f32 	%f85, %f81, %f83;
	add.f32 	%f86, %f82, %f84;
	ld.global.nc.v2.f32 	{%f87, %f88}, [%rd27+48];
	add.f32 	%f89, %f85, %f87;
	add.f32 	%f90, %f86, %f88;
	ld.global.nc.v2.f32 	{%f91, %f92}, [%rd27+56];
	add.f32 	%f158, %f89, %f91;
	add.f32 	%f157, %f90, %f92;
	add.s32 	%r24, %r24, 16;
	add.s64 	%rd27, %rd27, 128;
	setp.ne.s32 	%p4, %r24, 0;
	@%p4 bra 	$L__BB1_4;
$L__BB1_5:
	setp.eq.s32 	%p5, %r2, 0;
	@%p5 bra 	$L__BB1_14;
	and.b32  	%r8, %r17, 7;
	setp.lt.u32 	%p6, %r2, 8;
	@%p6 bra 	$L__BB1_8;
	cvt.u64.u32 	%rd13, %r26;
	add.s64 	%rd14, %rd13, %rd2;
	shl.b64 	%rd15, %rd14, 3;
	add.s64 	%rd16, %rd1, %rd15;
	ld.global.nc.v2.f32 	{%f94, %f95}, [%rd16];
	add.f32 	%f96, %f158, %f94;
	add.f32 	%f97, %f157, %f95;
	ld.global.nc.v2.f32 	{%f98, %f99}, [%rd16+8];
	add.f32 	%f100, %f96, %f98;
	add.f32 	%f101, %f97, %f99;
	ld.global.nc.v2.f32 	{%f102, %f103}, [%rd16+16];
	add.f32 	%f104, %f100, %f102;
	add.f32 	%f105, %f101, %f103;
	ld.global.nc.v2.f32 	{%f106, %f107}, [%rd16+24];
	add.f32 	%f108, %f104, %f106;
	add.f32 	%f109, %f105, %f107;
	ld.global.nc.v2.f32 	{%f110, %f111}, [%rd16+32];
	add.f32 	%f112, %f108, %f110;
	add.f32 	%f113, %f109, %f111;
	ld.global.nc.v2.f32 	{%f114, %f115}, [%rd16+40];
	add.f32 	%f116, %f112, %f114;
	add.f32 	%f117, %f113, %f115;
	ld.global.nc.v2.f32 	{%f118, %f119}, [%rd16+48];
	add.f32 	%f120, %f116, %f118;
	add.f32 	%f121, %f117, %f119;
	ld.global.nc.v2.f32 	{%f122, %f123}, [%rd16+56];
	add.f32 	%f158, %f120, %f122;
	add.f32 	%f157, %f121, %f123;
	add.s32 	%r26, %r26, 8;
$L__BB1_8:
	setp.eq.s32 	%p7, %r8, 0;
	@%p7 bra 	$L__BB1_14;
	and.b32  	%r11, %r17, 3;
	setp.lt.u32 	%p8, %r8, 4;
	@%p8 bra 	$L__BB1_11;
	cvt.u64.u32 	%rd17, %r26;
	add.s64 	%rd18, %rd17, %rd2;
	shl.b64 	%rd19, %rd18, 3;
	add.s64 	%rd20, %rd1, %rd19;
	ld.global.nc.v2.f32 	{%f125, %f126}, [%rd20];
	add.f32 	%f127, %f158, %f125;
	add.f32 	%f128, %f157, %f126;
	ld.global.nc.v2.f32 	{%f129, %f130}, [%rd20+8];
	add.f32 	%f131, %f127, %f129;
	add.f32 	%f132, %f128, %f130;
	ld.global.nc.v2.f32 	{%f133, %f134}, [%rd20+16];
	add.f32 	%f135, %f131, %f133;
	add.f32 	%f136, %f132, %f134;
	ld.global.nc.v2.f32 	{%f137, %f138}, [%rd20+24];
	add.f32 	%f158, %f135, %f137;
	add.f32 	%f157, %f136, %f138;
	add.s32 	%r26, %r26, 4;
$L__BB1_11:
	setp.eq.s32 	%p9, %r11, 0;
	@%p9 bra 	$L__BB1_14;
	cvt.u64.u32 	%rd21, %r26;
	add.s64 	%rd22, %rd2, %rd21;
	shl.b64 	%rd23, %rd22, 3;
	add.s64 	%rd28, %rd1, %rd23;
	neg.s32 	%r28, %r11;
$L__BB1_13:
	.pragma "nounroll";
	ld.global.nc.v2.f32 	{%f139, %f140}, [%rd28];
	add.f32 	%f158, %f158, %f139;
	add.f32 	%f157, %f157, %f140;
	add.s64 	%rd28, %rd28, 8;
	add.s32 	%r28, %r28, 1;
	setp.ne.s32 	%p10, %r28, 0;
	@%p10 bra 	$L__BB1_13;
$L__BB1_14:
	cvta.to.global.u64 	%rd24, %rd9;
	mul.wide.s32 	%rd25, %r1, 8;
	add.s64 	%rd26, %rd24, %rd25;
	st.global.v2.f32 	[%rd26], {%f158, %f157};
$L__BB1_15:
	ret;

}
	// .globl	_Z15coeffSumKernel2PN6thrust24THRUST_300001_SM_1000_NS7complexIfEEPKS2_ii
.visible .entry _Z15coeffSumKernel2PN6thrust24THRUST_300001_SM_1000_NS7complexIfEEPKS2_ii(
	.param .u64 .ptr .align 1 _Z15coeffSumKernel2PN6thrust24THRUST_300001_SM_1000_NS7complexIfEEPKS2_ii_param_0,
	.param .u64 .ptr .align 1 _Z15coeffSumKernel2PN6thrust24THRUST_300001_SM_1000_NS7complexIfEEPKS2_ii_param_1,
	.param .u32 _Z15coeffSumKernel2PN6thrust24THRUST_300001_SM_1000_NS7complexIfEEPKS2_ii_param_2,
	.param .u32 _Z15coeffSumKernel2PN6thrust24THRUST_300001_SM_1000_NS7complexIfEEPKS2_ii_param_3
)
{
	.reg .pred 	%p<11>;
	.reg .b32 	%r<108>;
	.reg .b32 	%f<159>;
	.reg .b64 	%rd<125>;

	ld.param.u64 	%rd4, [_Z15coeffSumKernel2PN6thrust24THRUST_300001_SM_1000_NS7complexIfEEPKS2_ii_param_1];
	ld.param.u32 	%r67, [_Z15coeffSumKernel2PN6thrust24THRUST_300001_SM_1000_NS7complexIfEEPKS2_ii_param_2];
	ld.param.u32 	%r68, [_Z15coeffSumKernel2PN6thrust24THRUST_300001_SM_1000_NS7complexIfEEPKS2_ii_param_3];
	cvta.to.global.u64 	%rd1, %rd4;
	mov.u32 	%r69, %tid.x;
	mov.u32 	%r70, %ctaid.x;
	mov.u32 	%r71, %ntid.x;
	mad.lo.s32 	%r1, %r70, %r71, %r69;
	setp.ge.s32 	%p1, %r1, %r67;
	@%p1 bra 	$L__BB2_15;
	cvt.s64.s32 	%rd2, %r1;
	setp.lt.s32 	%p2, %r68, 1;
	mov.f32 	%f157, 0f00000000;
	mov.f32 	%f158, %f157;
	@%p2 bra 	$L__BB2_14;
	and.b32  	%r2, %r68, 15;
	setp.lt.u32 	%p3, %r68, 16;
	mov.f32 	%f158, 0f00000000;
	mov.b32 	%r104, 0;
	mov.f32 	%f157, %f158;
	@%p3 bra 	$L__BB2_5;
	and.b32  	%r104, %r68, 2147483632;
	neg.s32 	%r102, %r104;
	shl.b32 	%r5, %r67, 4;
	shl.b32 	%r100, %r67, 1;
	mul.lo.s32 	%r99, %r67, 3;
	shl.b32 	%r98, %r67, 2;
	mul.lo.s32 	%r97, %r67, 5;
	mul.lo.s32 	%r96, %r67, 6;
	mul.lo.s32 	%r95, %r67, 7;
	shl.b32 	%r94, %r67, 3;
	mul.lo.s32 	%r93, %r67, 9;
	mul.lo.s32 	%r92, %r67, 10;
	mul.lo.s32 	%r91, %r67, 11;
	mul.lo.s32 	%r90, %r67, 12;
	mul.lo.s32 	%r89, %r67, 13;
	mul.lo.s32 	%r88, %r67, 14;
	mul.lo.s32 	%r87, %r67, 15;
	mov.f32 	%f158, 0f00000000;
	mov.b32 	%r86, 0;
	mov.u32 	%r101, %r67;
$L__BB2_4:
	.pragma "nounroll";
	cvt.s64.s32 	%rd5, %r86;
	add.s64 	%rd6, %rd5, %rd2;
	shl.b64 	%rd7, %rd6, 3;
	add.s64 	%rd8, %rd1, %rd7;
	ld.global.nc.v2.f32 	{%f31, %f32}, [%rd8];
	add.f32 	%f33, %f158, %f31;
	add.f32 	%f34, %f157, %f32;
	cvt.s64.s32 	%rd9, %r101;
	add.s64 	%rd10, %rd9, %rd2;
	shl.b64 	%rd11, %rd10, 3;
	add.s64 	%rd12, %rd1, %rd11;
	ld.global.nc.v2.f32 	{%f35, %f36}, [%rd12];
	add.f32 	%f37, %f33, %f35;
	add.f32 	%f38, %f34, %f36;
	cvt.s64.s32 	%rd13, %r100;
	add.s64 	%rd14, %rd13, %rd2;
	shl.b64 	%rd15, %rd14, 3;
	add.s64 	%rd16, %rd1, %rd15;
	ld.global.nc.v2.f32 	{%f39, %f40}, [%rd16];
	add.f32 	%f41, %f37, %f39;
	add.f32 	%f42, %f38, %f40;
	cvt.s64.s32 	%rd17, %r99;
	add.s64 	%rd18, %rd17, %rd2;
	shl.b64 	%rd19, %rd18, 3;
	add.s64 	%rd20, %rd1, %rd19;
	ld.global.nc.v2.f32 	{%f43, %f44}, [%rd20];
	add.f32 	%f45, %f41, %f43;
	add.f32 	%f46, %f42, %f44;
	cvt.s64.s32 	%rd21, %r98;
	add.s64 	%rd22, %rd21, %rd2;
	shl.b64 	%rd23, %rd22, 3;
	add.s64 	%rd24, %rd1, %rd23;
	ld.global.nc.v2.f32 	{%f47, %f48}, [%rd24];
	add.f32 	%f49, %f45, %f47;
	add.f32 	%f50, %f46, %f48;
	cvt.s64.s32 	%rd25, %r97;
	add.s64 	%rd26, %rd25, %rd2;
	shl.b64 	%rd27, %rd26, 3;
	add.s64 	%rd28, %rd1, %rd27;
	ld.global.nc.v2.f32 	{%f51, %f52}, [%rd28];
	add.f32 	%f53, %f49, %f51;
	add.f32 	%f54, %f50, %f52;
	cvt.s64.s32 	%rd29, %r96;
	add.s64 	%rd30, %rd29, %rd2;
	shl.b64 	%rd31, %rd30, 3;
	add.s64 	%rd32, %rd1, %rd31;
	ld.global.nc.v2.f32 	{%f55, %f56}, [%rd32];
	add.f32 	%f57, %f53, %f55;
	add.f32 	%f58, %f54, %f56;
	cvt.s64.s32 	%rd33, %r95;
	add.s64 	%rd34, %rd33, %rd2;
	shl.b64 	%rd35, %rd34, 3;
	add.s64 	%rd36, %rd1, %rd35;
	ld.global.nc.v2.f32 	{%f59, %f60}, [%rd36];
	add.f32 	%f61, %f57, %f59;
	add.f32 	%f62, %f58, %f60;
	cvt.s64.s32 	%rd37, %r94;
	add.s64 	%rd38, %rd37, %rd2;
	shl.b64 	%rd39, %rd38, 3;
	add.s64 	%rd40, %rd1, %rd39;
	ld.global.nc.v2.f32 	{%f63, %f64}, [%rd40];
	add.f32 	%f65, %f61, %f63;
	add.f32 	%f66, %f62, %f64;
	cvt.s64.s32 	%rd41, %r93;
	add.s64 	%rd42, %rd41, %rd2;
	shl.b64 	%rd43, %rd42, 3;
	add.s64 	%rd44, %rd1, %rd43;
	ld.global.nc.v2.f32 	{%f67, %f68}, [%rd44];
	add.f32 	%f69, %f65, %f67;
	add.f32 	%f70, %f66, %f68;
	cvt.s64.s32 	%rd45, %r92;
	add.s64 	%rd46, %rd45, %rd2;
	shl.b64 	%rd47, %rd46, 3;
	add.s64 	%rd48, %rd1, %rd47;
	ld.global.nc.v2.f32 	{%f71, %f72}, [%rd48];
	add.f32 	%f73, %f69, %f71;
	add.f32 	%f74, %f70, %f72;
	cvt.s64.s32 	%rd49, %r91;
	add.s64 	%rd50, %rd49, %rd2;
	shl.b64 	%rd51, %rd50, 3;
	add.s64 	%rd52, %rd1, %rd51;
	ld.global.nc.v2.f32 	{%f75, %f76}, [%rd52];
	add.f32 	%f77, %f73, %f75;
	add.f32 	%f78, %f74, %f76;
	cvt.s64.s32 	%rd53, %r90;
	add.s64 	%rd54, %rd53, %rd2;
	shl.b64 	%rd55, %rd54, 3;
	add.s64 	%rd56, %rd1, %rd55;
	ld.global.nc.v2.f32 	{%f79, %f80}, [%rd56];
	add.f32 	%f81, %f77, %f79;
	add.f32 	%f82, %f78, %f80;
	cvt.s64.s32 	%rd57, %r89;
	add.s64 	%rd58, %rd57, %rd2;
	shl.b64 	%rd59, %rd58, 3;
	add.s64 	%rd60, %rd1, %rd59;
	ld.global.nc.v2.f32 	{%f83, %f84}, [%rd60];
	add.f32 	%f85, %f81, %f83;
	add.f32 	%f86, %f82, %f84;
	cvt.s64.s32 	%rd61, %r88;
	add.s64 	%rd62, %rd61, %rd2;
	shl.b64 	%rd63, %rd62, 3;
	add.s64 	%rd64, %rd1, %rd63;
	ld.global.nc.v2.f32 	{%f87, %f88}, [%rd64];
	add.f32 	%f89, %f85, %f87;
	add.f32 	%f90, %f86, %f88;
	cvt.s64.s32 	%rd65, %r87;
	add.s64 	%rd66, %rd65, %rd2;
	shl.b64 	%rd67, %rd66, 3;
	add.s64 	%rd68, %rd1, %rd67;
	ld.global.nc.v2.f32 	{%f91, %f92}, [%rd68];
	add.f32 	%f158, %f89, %f91;
	add.f32 	%f157, %f90, %f92;
	add.s32 	%r102, %r102, 16;
	add.s32 	%r101, %r101, %r5;
	add.s32 	%r100, %r100, %r5;
	add.s32 	%r99, %r99, %r5;
	add.s32 	%r98, %r98, %r5;
	add.s32 	%r97, %r97, %r5;
	add.s32 	%r96, %r96, %r5;
	add.s32 	%r95, %r95, %r5;
	add.s32 	%r94, %r94, %r5;
	add.s32 	%r93, %r93, %r5;
	add.s32 	%r92, %r92, %r5;
	add.s32 	%r91, %r91, %r5;
	add.s32 	%r90, %r90, %r5;
	add.s32 	%r89, %r89, %r5;
	add.s32 	%r88, %r88, %r5;
	add.s32 	%r87, %r87, %r5;
	add.s32 	%r86, %r86, %r5;
	setp.ne.s32 	%p4, %r102, 0;
	@%p4 bra 	$L__BB2_4;
$L__BB2_5:
	setp.eq.s32 	%p5, %r2, 0;
	@%p5 bra 	$L__BB2_14;
	and.b32  	%r55, %r68, 7;
	setp.lt.u32 	%p6, %r2, 8;
	@%p6 bra 	$L__BB2_8;
	mul.lo.s32 	%r74, %r104, %r67;
	cvt.s64.s32 	%rd69, %r74;
	add.s64 	%rd70, %rd69, %rd2;
	shl.b64 	%rd71, %rd70, 3;
	add.s64 	%rd72, %rd1, %rd71;
	ld.global.nc.v2.f32 	{%f94, %f95}, [%rd72];
	add.f32 	%f96, %f158, %f94;
	add.f32 	%f97, %f157, %f95;
	add.s32 	%r75, %r74, %r67;
	cvt.s64.s32 	%rd73, %r75;
	add.s64 	%rd74, %rd73, %rd2;
	shl.b64 	%rd75, %rd74, 3;
	add.s64 	%rd76, %rd1, %rd75;
	ld.global.nc.v2.f32 	{%f98, %f99}, [%rd76];
	add.f32 	%f100, %f96, %f98;
	add.f32 	%f101, %f97, %f99;
	add.s32 	%r76, %r75, %r67;
	cvt.s64.s32 	%rd77, %r76;
	add.s64 	%rd78, %rd77, %rd2;
	shl.b64 	%rd79, %rd78, 3;
	add.s64 	%rd80, %rd1, %rd79;
	ld.global.nc.v2.f32 	{%f102, %f103}, [%rd80];
	add.f32 	%f104, %f100, %f102;
	add.f32 	%f105, %f101, %f103;
	add.s32 	%r77, %r76, %r67;
	cvt.s64.s32 	%rd81, %r77;
	add.s64 	%rd82, %rd81, %rd2;
	shl.b64 	%rd83, %rd82, 3;
	add.s64 	%rd84, %rd1, %rd83;
	ld.global.nc.v2.f32 	{%f106, %f107}, [%rd84];
	add.f32 	%f108, %f104, %f106;
	add.f32 	%f109, %f105, %f107;
	add.s32 	%r78, %r77, %r67;
	cvt.s64.s32 	%rd85, %r78;
	add.s64 	%rd86, %rd85, %rd2;
	shl.b64 	%rd87, %rd86, 3;
	add.s64 	%rd88, %rd1, %rd87;
	ld.global.nc.v2.f32 	{%f110, %f111}, [%rd88];
	add.f32 	%f112, %f108, %f110;
	add.f32 	%f113, %f109, %f111;
	add.s32 	%r79, %r78, %r67;
	cvt.s64.s32 	%rd89, %r79;
	add.s64 	%rd90, %rd89, %rd2;
	shl.b64 	%rd91, %rd90, 3;
	add.s64 	%rd92, %rd1, %rd91;
	ld.global.nc.v2.f32 	{%f114, %f115}, [%rd92];
	add.f32 	%f116, %f112, %f114;
	add.f32 	%f117, %f113, %f115;
	add.s32 	%r80, %r79, %r67;
	cvt.s64.s32 	%rd93, %r80;
	add.s64 	%rd94, %rd93, %rd2;
	shl.b64 	%rd95, %rd94, 3;
	add.s64 	%rd96, %rd1, %rd95;
	ld.global.nc.v2.f32 	{%f118, %f119}, [%rd96];
	add.f32 	%f120, %f116, %f118;
	add.f32 	%f121, %f117, %f119;
	add.s32 	%r81, %r80, %r67;
	cvt.s64.s32 	%rd97, %r81;
	add.s64 	%rd98, %rd97, %rd2;
	shl.b64 	%rd99, %rd98, 3;
	add.s64 	%rd100, %rd1, %rd99;
	ld.global.nc.v2.f32 	{%f122, %f123}, [%rd100];
	add.f32 	%f158, %f120, %f122;
	add.f32 	%f157, %f121, %f123;
	add.s32 	%r104, %r104, 8;
$L__BB2_8:
	setp.eq.s32 	%p7, %r55, 0;
	@%p7 bra 	$L__BB2_14;
	and.b32  	%r58, %r68, 3;
	setp.lt.u32 	%p8, %r55, 4;
	@%p8 bra 	$L__BB2_11;
	mul.lo.s32 	%r82, %r104, %r67;
	cvt.s64.s32 	%rd101, %r82;
	add.s64 	%rd102, %rd101, %rd2;
	shl.b64 	%rd103, %rd102, 3;
	add.s64 	%rd104, %rd1, %rd103;
	ld.global.nc.v2.f32 	{%f125, %f126}, [%rd104];
	add.f32 	%f127, %f158, %f125;
	add.f32 	%f128, %f157, %f126;
	add.s32 	%r83, %r82, %r67;
	cvt.s64.s32 	%rd105, %r83;
	add.s64 	%rd106, %rd105, %rd2;
	shl.b64 	%rd107, %rd106, 3;
	add.s64 	%rd108, %rd1, %rd107;
	ld.global.nc.v2.f32 	{%f129, %f130}, [%rd108];
	add.f32 	%f131, %f127, %f129;
	add.f32 	%f132, %f128, %f130;
	add.s32 	%r84, %r83, %r67;
	cvt.s64.s32 	%rd109, %r84;
	add.s64 	%rd110, %rd109, %rd2;
	shl.b64 	%rd111, %rd110, 3;
	add.s64 	%rd112, %rd1, %rd111;
	ld.global.nc.v2.f32 	{%f133, %f134}, [%rd112];
	add.f32 	%f135, %f131, %f133;
	add.f32 	%f136, %f132, %f134;
	add.s32 	%r85, %r84, %r67;
	cvt.s64.s32 	%rd113, %r85;
	add.s64 	%rd114, %rd113, %rd2;
	shl.b64 	%rd115, %rd114, 3;
	add.s64 	%rd116, %rd1, %rd115;
	ld.global.nc.v2.f32 	{%f137, %f138}, [%rd116];
	add.f32 	%f158, %f135, %f137;
	add.f32 	%f157, %f136, %f138;
	add.s32 	%r104, %r104, 4;
$L__BB2_11:
	setp.eq.s32 	%p9, %r58, 0;
	@%p9 bra 	$L__BB2_14;
	mul.lo.s32 	%r107, %r104, %r67;
	neg.s32 	%r106, %r58;
$L__BB2_13:
	.pragma "nounroll";
	cvt.s64.s32 	%rd117, %r107;
	add.s64 	%rd118, %rd117, %rd2;
	shl.b64 	%rd119, %rd118, 3;
	add.s64 	%rd120, %rd1, %rd119;
	ld.global.nc.v2.f32 	{%f139, %f140}, [%rd120];
	add.f32 	%f158, %f158, %f139;
	add.f32 	%f157, %f157, %f140;
	add.s32 	%r107, %r107, %r67;
	add.s32 	%r106, %r106, 1;
	setp.ne.s32 	%p10, %r106, 0;
	@%p10 bra 	$L__BB2_13;
$L__BB2_14:
	ld.param.u64 	%rd124, [_Z15coeffSumKernel2PN6thrust24THRUST_300001_SM_1000_NS7complexIfEEPKS2_ii_param_0];
	cvta.to.global.u64 	%rd121, %rd124;
	shl.b64 	%rd122, %rd2, 3;
	add.s64 	%rd123, %rd121, %rd122;
	st.global.v2.f32 	[%rd123], {%f158, %f157};
$L__BB2_15:
	ret;

}
	// .globl	_Z15coeffSumKernel3ILi8EEvPN6thrust24THRUST_300001_SM_1000_NS7complexIfEEPKS3_ii
.visible .entry _Z15coeffSumKernel3ILi8EEvPN6thrust24THRUST_300001_SM_1000_NS7complexIfEEPKS3_ii(
	.param .u64 .ptr .align 1 _Z15coeffSumKernel3ILi8EEvPN6thrust24THRUST_300001_SM_1000_NS7complexIfEEPKS3_ii_param_0,
	.param .u64 .ptr .align 1 _Z15coeffSumKernel3ILi8EEvPN6thrust24THRUST_300001_SM_1000_NS7complexIfEEPKS3_ii_param_1,
	.param .u32 _Z15coeffSumKernel3ILi8EEvPN6thrust24THRUST_300001_SM_1000_NS7complexIfEEPKS3_ii_param_2,
	.param .u32 _Z15coeffSumKernel3ILi8EEvPN6thrust24THRUST_300001_SM_1000_NS7complexIfEEPKS3_ii_param_3
)
{
	.reg .pred 	%p<43>;
	.reg .b32 	%r<114>;
	.reg .b32 	%f<130>;
	.reg .b64 	%rd<31>;

	ld.param.u64 	%rd6, [_Z15coeffSumKernel3ILi8EEvPN6thrust24THRUST_300001_SM_1000_NS7complexIfEEPKS3_ii_param_0];
	ld.param.u64 	%rd7, [_Z15coeffSumKernel3ILi8EEvPN6thrust24THRUST_300001_SM_1000_NS7complexIfEEPKS3_ii_param_1];
	ld.param.u32 	%r27, [_Z15coeffSumKernel3ILi8EEvPN6thrust24THRUST_300001_SM_1000_NS7complexIfEEPKS3_ii_param_2];
	ld.param.u32 	%r26, [_Z15coeffSumKernel3ILi8EEvPN6thrust24THRUST_300001_SM_1000_NS7complexIfEEPKS3_ii_param_3];
	cvta.to.global.u64 	%rd1, %rd7;
	mov.u32 	%r1, %tid.x;
	mov.u32 	%r28, %ctaid.x;
	mov.u32 	%r2, %ntid.x;
	mad.lo.s32 	%r29, %r28, %r2, %r1;
	shr.u32 	%r3, %r29, 3;
	setp.ge.s32 	%p1, %r3, %r27;
	@%p1 bra 	$L__BB3_20;
	mul.lo.s32 	%r30, %r26, %r3;
	cvt.s64.s32 	%rd2, %r30;
	setp.lt.s32 	%p2, %r26, 1;
	mov.f32 	%f128, 0f00000000;
	mov.f32 	%f129, %f128;
	@%p2 bra 	$L__BB3_18;
	add.s32 	%r4, %r26, 7;
	shr.u32 	%r5, %r4, 3;
	mov.u32 	%r33, %tid.y;
	mov.u32 	%r34, %tid.z;
	mov.u32 	%r35, %ntid.y;
	mad.lo.s32 	%r36, %r34, %r35, %r33;
	mad.lo.s32 	%r37, %r36, %r2, %r1;
	and.b32  	%r6, %r37, 7;
	// begin inline asm
	mov.u32 %r31, %laneid;
	// end inline asm
	and.b32  	%r38, %r31, -8;
	mov.b32 	%r39, 255;
	shl.b32 	%r7, %r39, %r38;
	and.b32  	%r8, %r5, 3;
	setp.lt.u32 	%p3, %r26, 25;
	mov.f32 	%f129, 0f00000000;
	mov.b32 	%r111, 0;
	mov.f32 	%f128, %f129;
	@%p3 bra 	$L__BB3_13;
	and.b32  	%r111, %r5, 268435452;
	and.b32  	%r41, %r5, 268435452;
	neg.s32 	%r110, %r41;
	or.b32  	%r109, %r6, 16;
	mov.f32 	%f129, 0f00000000;
$L__BB3_4:
	add.s32 	%r14, %r109, -16;
	setp.ge.s32 	%p4, %r14, %r26;
	mov.f32 	%f112, 0f00000000;
	mov.f32 	%f113, %f112;
	@%p4 bra 	$L__BB3_6;
	cvt.u64.u32 	%rd8, %r14;
	add.s64 	%rd9, %rd8, %rd2;
	shl.b64 	%rd10, %rd9, 3;
	add.s64 	%rd11, %rd1, %rd10;
	ld.global.nc.v2.f32 	{%f113, %f112}, [%rd11];
$L__BB3_6:
	mov.b32 	%r42, %f113;
	mov.b32 	%r43, %f112;
	shfl.sync.bfly.b32	%r44|%p5, %r42, 4, 6175, %r7;
	shfl.sync.bfly.b32	%r45|%p6, %r43, 4, 6175, %r7;
	mov.b32 	%f47, %r44;
	mov.b32 	%f48, %r45;
	add.f32 	%f49, %f113, %f47;
	add.f32 	%f50, %f112, %f48;
	mov.b32 	%r46, %f49;
	mov.b32 	%r47, %f50;
	shfl.sync.bfly.b32	%r48|%p7, %r46, 2, 6175, %r7;
	shfl.sync.bfly.b32	%r49|%p8, %r47, 2, 6175, %r7;
	mov.b32 	%f51, %r48;
	mov.b32 	%f52, %r49;
	add.f32 	%f53, %f49, %f51;
	add.f32 	%f54, %f50, %f52;
	mov.b32 	%r50, %f53;
	mov.b32 	%r51, %f54;
	shfl.sync.bfly.b32	%r52|%p9, %r50, 1, 6175, %r7;
	shfl.sync.bfly.b32	%r53|%p10, %r51, 1, 6175, %r7;
	mov.b32 	%f55, %r52;
	mov.b32 	%f56, %r53;
	add.f32 	%f57, %f53, %f55;
	add.f32 	%f58, %f54, %f56;
	add.f32 	%f7, %f129, %f57;
	add.f32 	%f8, %f128, %f58;
	add.s32 	%r15, %r109, -8;
	setp.ge.s32 	%p11, %r15, %r26;
	mov.f32 	%f114, 0f00000000;
	mov.f32 	%f115, %f114;
	@%p11 bra 	$L__BB3_8;
	cvt.u64.u32 	%rd12, %r15;
	add.s64 	%rd13, %rd12, %rd2;
	shl.b64 	%rd14, %rd13, 3;
	add.s64 	%rd15, %rd1, %rd14;
	ld.global.nc.v2.f32 	{%f115, %f114}, [%rd15];
$L__BB3_8:
	mov.b32 	%r54, %f115;
	mov.b32 	%r55, %f114;
	shfl.sync.bfly.b32	%r56|%p12, %r54, 4, 6175, %r7;
	shfl.sync.bfly.b32	%r57|%p13, %r55, 4, 6175, %r7;
	mov.b32 	%f60, %r56;
	mov.b32 	%f61, %r57;
	add.f32 	%f62, %f115, %f60;
	add.f32 	%f63, %f114, %f61;
	mov.b32 	%r58, %f62;
	mov.b32 	%r59, %f63;
	shfl.sync.bfly.b32	%r60|%p14, %r58, 2, 6175, %r7;
	shfl.sync.bfly.b32	%r61|%p15, %r59, 2, 6175, %r7;
	mov.b32 	%f64, %r60;
	mov.b32 	%f65, %r61;
	add.f32 	%f66, %f62, %f64;
	add.f32 	%f67, %f63, %f65;
	mov.b32 	%r62, %f66;
	mov.b32 	%r63, %f67;
	shfl.sync.bfly.b32	%r64|%p16, %r62, 1, 6175, %r7;
	shfl.sync.bfly.b32	%r65|%p17, %r63, 1, 6175, %r7;
	mov.b32 	%f68, %r64;
	mov.b32 	%f69, %r65;
	add.f32 	%f70, %f66, %f68;
	add.f32 	%f71, %f67, %f69;
	add.f32 	%f13, %f7, %f70;
	add.f32 	%f14, %f8, %f71;
	add.s32 	%r16, %r109, 8;
	setp.ge.s32 	%p18, %r109, %r26;
	mov.f32 	%f116, 0f00000000;
	mov.f32 	%f117, %f116;
	@%p18 bra 	$L__BB3_10;
	cvt.u64.u32 	%rd16, %r109;
	add.s64 	%rd17, %rd16, %rd2;
	shl.b64 	%rd18, %rd17, 3;
	add.s64 	%rd19, %rd1, %rd18;
	ld.global.nc.v2.f32 	{%f117, %f116}, [%rd19];
$L__BB3_10:
	mov.b32 	%r66, %f117;
	mov.b32 	%r67, %f116;
	shfl.sync.bfly.b32	%r68|%p19, %r66, 4, 6175, %r7;
	shfl.sync.bfly.b32	%r69|%p20, %r67, 4, 6175, %r7;
	mov.b32 	%f73, %r68;
	mov.b32 	%f74, %r69;
	add.f32 	%f75, %f117, %f73;
	add.f32 	%f76, %f116, %f74;
	mov.b32 	%r70, %f75;
	mov.b32 	%r71, %f76;
	shfl.sync.bfly.b32	%r72|%p21, %r70, 2, 6175, %r7;
	shfl.sync.bfly.b32	%r73|%p22, %r71, 2, 6175, %r7;
	mov.b32 	%f77, %r72;
	mov.b32 	%f78, %r73;
	add.f32 	%f79, %f75, %f77;
	add.f32 	%f80, %f76, %f78;
	mov.b32 	%r74, %f79;
	mov.b32 	%r75, %f80;
	shfl.sync.bfly.b32	%r76|%p23, %r74, 1, 6175, %r7;
	shfl.sync.bfly.b32	%r77|%p24, %r75, 1, 6175, %r7;
	mov.b32 	%f81, %r76;
	mov.b32 	%f82, %r77;
	add.f32 	%f83, %f79, %f81;
	add.f32 	%f84, %f80, %f82;
	add.f32 	%f19, %f13, %f83;
	add.f32 	%f20, %f14, %f84;
	setp.ge.s32 	%p25, %r16, %r26;
	mov.f32 	%f118, 0f00000000;
	mov.f32 	%f119, %f118;
	@%p25 bra 	$L__BB3_12;
	cvt.u64.u32 	%rd20, %r16;
	add.s64 	%rd21, %rd20, %rd2;
	shl.b64 	%rd22, %rd21, 3;
	add.s64 	%rd23, %rd1, %rd22;
	ld.global.nc.v2.f32 	{%f119, %f118}, [%rd23];
$L__BB3_12:
	mov.b32 	%r78, %f119;
	mov.b32 	%r79, %f118;
	shfl.sync.bfly.b32	%r80|%p26, %r78, 4, 6175, %r7;
	shfl.sync.bfly.b32	%r81|%p27, %r79, 4, 6175, %r7;
	mov.b32 	%f85, %r80;
	mov.b32 	%f86, %r81;
	add.f32 	%f87, %f119, %f85;
	add.f32 	%f88, %f118, %f86;
	mov.b32 	%r82, %f87;
	mov.b32 	%r83, %f88;
	shfl.sync.bfly.b32	%r84|%p28, %r82, 2, 6175, %r7;
	shfl.sync.bfly.b32	%r85|%p29, %r83, 2, 6175, %r7;
	mov.b32 	%f89, %r84;
	mov.b32 	%f90, %r85;
	add.f32 	%f91, %f87, %f89;
	add.f32 	%f92, %f88, %f90;
	mov.b32 	%r86, %f91;
	mov.b32 	%r87, %f92;
	shfl.sync.bfly.b32	%r88|%p30, %r86, 1, 6175, %r7;
	shfl.sync.bfly.b32	%r89|%p31, %r87, 1, 6175, %r7;
	mov.b32 	%f93, %r88;
	mov.b32 	%f94, %r89;
	add.f32 	%f95, %f91, %f93;
	add.f32 	%f96, %f92, %f94;
	add.f32 	%f129, %f19, %f95;
	add.f32 	%f128, %f20, %f96;
	add.s32 	%r110, %r110, 4;
	add.s32 	%r109, %r109, 32;
	setp.ne.s32 	%p32, %r110, 0;
	@%p32 bra 	$L__BB3_4;
$L__BB3_13:
	setp.eq.s32 	%p33, %r8, 0;
	@%p33 bra 	$L__BB3_18;
	shl.b32 	%r90, %r111, 3;
	or.b32  	%r113, %r90, %r6;
	cvt.u64.u32 	%rd24, %r113;
	add.s64 	%rd25, %rd2, %rd24;
	shl.b64 	%rd26, %rd25, 3;
	add.s64 	%rd30, %rd1, %rd26;
	neg.s32 	%r112, %r8;
$L__BB3_15:
	.pragma "nounroll";
	setp.ge.s32 	%p34, %r113, %r26;
	mov.f32 	%f126, 0f00000000;
	mov.f32 	%f127, %f126;
	@%p34 bra 	$L__BB3_17;
	ld.global.nc.v2.f32 	{%f127, %f126}, [%rd30];
$L__BB3_17:
	mov.b32 	%r91, %f127;
	mov.b32 	%r92, %f126;
	shfl.sync.bfly.b32	%r93|%p35, %r91, 4, 6175, %r7;
	shfl.sync.bfly.b32	%r94|%p36, %r92, 4, 6175, %r7;
	mov.b32 	%f98, %r93;
	mov.b32 	%f99, %r94;
	add.f32 	%f100, %f127, %f98;
	add.f32 	%f101, %f126, %f99;
	mov.b32 	%r95, %f100;
	mov.b32 	%r96, %f101;
	shfl.sync.bfly.b32	%r97|%p37, %r95, 2, 6175, %r7;
	shfl.sync.bfly.b32	%r98|%p38, %r96, 2, 6175, %r7;
	mov.b32 	%f102, %r97;
	mov.b32 	%f103, %r98;
	add.f32 	%f104, %f100, %f102;
	add.f32 	%f105, %f101, %f103;
	mov.b32 	%r99, %f104;
	mov.b32 	%r100, %f105;
	shfl.sync.bfly.b32	%r101|%p39, %r99, 1, 6175, %r7;
	shfl.sync.bfly.b32	%r102|%p40, %r100, 1, 6175, %r7;
	mov.b32 	%f106, %r101;
	mov.b32 	%f107, %r102;
	add.f32 	%f108, %f104, %f106;
	add.f32 	%f109, %f105, %f107;
	add.f32 	%f129, %f129, %f108;
	add.f32 	%f128, %f128, %f109;
	add.s64 	%rd30, %rd30, 64;
	add.s32 	%r113, %r113, 8;
	add.s32 	%r112, %r112, 1;
	setp.ne.s32 	%p41, %r112, 0;
	@%p41 bra 	$L__BB3_15;
$L__BB3_18:
	mov.u32 	%r103, %tid.y;
	mov.u32 	%r104, %tid.z;
	mov.u32 	%r105, %ntid.y;
	mad.lo.s32 	%r106, %r104, %r105, %r103;
	mad.lo.s32 	%r107, %r106, %r2, %r1;
	and.b32  	%r108, %r107, 7;
	setp.ne.s32 	%p42, %r108, 0;
	@%p42 bra 	$L__BB3_20;
	cvta.to.global.u64 	%rd27, %rd6;
	mul.wide.u32 	%rd28, %r3, 8;
	add.s64 	%rd29, %rd27, %rd28;
	st.global.v2.f32 	[%rd29], {%f129, %f128};
$L__BB3_20:
	ret;

}


// ===== COMPILED SASS (sm_100) =====

	.target	sm_100

	.elftype	@"ET_EXEC"


//--------------------- .note.nv.tkinfo           --------------------------
	.section	.note.nv.tkinfo,"",@"SHT_NOTE"
	.sectionflags	@"SHF_NOTE_NV_TKINFO"
	.tkinfo
        /*0018*/ 	.word	0x00000002
        /*0030*/ 	.string	""
        /*0030*/ 	.string	"ptxas"
        /*0030*/ 	.string	"Cuda compilation tools, release 13.0, V13.0.88"
        /*0030*/ 	.string	"Build cuda_13.0.r13.0/compiler.36424714_0"
        /*0030*/ 	.string	"-arch sm_100 -m 64 "



//--------------------- .note.nv.cuinfo           --------------------------
	.section	.note.nv.cuinfo,"",@"SHT_NOTE"
	.sectionflags	@"SHF_NOTE_NV_CUINFO"
        /*0018*/ 	.short	0x0002
        /*001a*/ 	.short	0x0064
        /*001c*/ 	.short	0x0082
	.zero		2


//--------------------- .nv.info                  --------------------------
	.section	.nv.info,"",@"SHT_CUDA_INFO"
	.align	4


	//----- nvinfo : EIATTR_REGCOUNT
	.align		4
        /*0000*/ 	.byte	0x04, 0x2f
        /*0002*/ 	.short	(.L_29 - .L_28)
	.align		4
.L_28:
        /*0004*/ 	.word	index@(_Z15coeffSumKernel0PN6thrust24THRUST_300001_SM_1000_NS7complexIdEEPKS2_ii)
        /*0008*/ 	.word	0x0000001e


	//----- nvinfo : EIATTR_FRAME_SIZE
	.align		4
.L_29:
        /*000c*/ 	.byte	0x04, 0x11
        /*000e*/ 	.short	(.L_31 - .L_30)
	.align		4
.L_30:
        /*0010*/ 	.word	index@(_Z15coeffSumKernel0PN6thrust24THRUST_300001_SM_1000_NS7complexIdEEPKS2_ii)
        /*0014*/ 	.word	0x00000000


	//----- nvinfo : EIATTR_REGCOUNT
	.align		4
.L_31:
        /*0018*/ 	.byte	0x04, 0x2f
        /*001a*/ 	.short	(.L_33 - .L_32)
	.align		4
.L_32:
        /*001c*/ 	.word	index@(_Z14coeffSumKernelPN6thrust24THRUST_300001_SM_1000_NS7complexIfEEPKS2_ii)
        /*0020*/ 	.word	0x0000001e


	//----- nvinfo : EIATTR_FRAME_SIZE
	.align		4
.L_33:
        /*0024*/ 	.byte	0x04, 0x11
        /*0026*/ 	.short	(.L_35 - .L_34)
	.align		4
.L_34:
        /*0028*/ 	.word	index@(_Z14coeffSumKernelPN6thrust24THRUST_300001_SM_1000_NS7complexIfEEPKS2_ii)
        /*002c*/ 	.word	0x00000000


	//----- nvinfo : EIATTR_REGCOUNT
	.align		4
.L_35:
        /*0030*/ 	.byte	0x04, 0x2f
        /*0032*/ 	.short	(.L_37 - .L_36)
	.align		4
.L_36:
        /*0034*/ 	.word	index@(_Z15coeffSumKernel2PN6thrust24THRUST_300001_SM_1000_NS7complexIfEEPKS2_ii)
        /*0038*/ 	.word	0x00000020


	//----- nvinfo : EIATTR_FRAME_SIZE
	.align		4
.L_37:
        /*003c*/ 	.byte	0x04, 0x11
        /*003e*/ 	.short	(.L_39 - .L_38)
	.align		4
.L_38:
        /*0040*/ 	.word	index@(_Z15coeffSumKernel2PN6thrust24THRUST_300001_SM_1000_NS7complexIfEEPKS2_ii)
        /*0044*/ 	.word	0x00000000


	//----- nvinfo : EIATTR_REGCOUNT
	.align		4
.L_39:
        /*0048*/ 	.byte	0x04, 0x2f
        /*004a*/ 	.short	(.L_41 - .L_40)
	.align		4
.L_40:
        /*004c*/ 	.word	index@(_Z15coeffSumKernel3ILi8EEvPN6thrust24THRUST_300001_SM_1000_NS7complexIfEEPKS3_ii)
        /*0050*/ 	.word	0x0000001e


	//----- nvinfo : EIATTR_FRAME_SIZE
	.align		4
.L_41:
        /*0054*/ 	.byte	0x04, 0x11
        /*0056*/ 	.short	(.L_43 - .L_42)
	.align		4
.L_42:
        /*0058*/ 	.word	index@(_Z15coeffSumKernel3ILi8EEvPN6thrust24THRUST_300001_SM_1000_NS7complexIfEEPKS3_ii)
        /*005c*/ 	.word	0x00000000


	//----- nvinfo : EIATTR_MIN_STACK_SIZE
	.align		4
.L_43:
        /*0060*/ 	.byte	0x04, 0x12
        /*0062*/ 	.short	(.L_45 - .L_44)
	.align		4
.L_44:
        /*0064*/ 	.word	index@(_Z15coeffSumKernel3ILi8EEvPN6thrust24THRUST_300001_SM_1000_NS7complexIfEEPKS3_ii)
        /*0068*/ 	.word	0x00000000


	//----- nvinfo : EIATTR_MIN_STACK_SIZE
	.align		4
.L_45:
        /*006c*/ 	.byte	0x04, 0x12
        /*006e*/ 	.short	(.L_47 - .L_46)
	.align		4
.L_46:
        /*0070*/ 	.word	index@(_Z15coeffSumKernel2PN6thrust24THRUST_300001_SM_1000_NS7complexIfEEPKS2_ii)
        /*0074*/ 	.word	0x00000000


	//----- nvinfo : EIATTR_MIN_STACK_SIZE
	.align		4
.L_47:
        /*0078*/ 	.byte	0x04, 0x12
        /*007a*/ 	.short	(.L_49 - .L_48)
	.align		4
.L_48:
        /*007c*/ 	.word	index@(_Z14coeffSumKernelPN6thrust24THRUST_300001_SM_1000_NS7complexIfEEPKS2_ii)
        /*0080*/ 	.word	0x00000000


	//----- nvinfo : EIATTR_MIN_STACK_SIZE
	.align		4
.L_49:
        /*0084*/ 	.byte	0x04, 0x12
        /*0086*/ 	.short	(.L_51 - .L_50)
	.align		4
.L_50:
        /*0088*/ 	.word	index@(_Z15coeffSumKernel0PN6thrust24THRUST_300001_SM_1000_NS7complexIdEEPKS2_ii)
        /*008c*/ 	.word	0x00000000
.L_51:


//--------------------- .nv.compat                --------------------------
	.section	.nv.compat,"",@"SHT_CUDA_COMPAT_INFO"
	.align	4
        /*0000*/ 	.byte	0x02, 0x09, 0x00, 0x00, 0x02, 0x02, 0x01, 0x00, 0x02, 0x05, 0x05, 0x00, 0x03, 0x07, 0x01, 0x01
        /*0010*/ 	.byte	0x02, 0x03, 0x00, 0x00, 0x02, 0x06, 0x01, 0x00, 0x04, 0x0b, 0x08, 0x00, 0x01, 0x00, 0x00, 0x00
        /*0020*/ 	.byte	0x00, 0x00, 0x00, 0x00


//--------------------- .nv.info._Z15coeffSumKernel3ILi8EEvPN6thrust24THRUST_300001_SM_1000_NS7complexIfEEPKS3_ii --------------------------
	.section	.nv.info._Z15coeffSumKernel3ILi8EEvPN6thrust24THRUST_300001_SM_1000_NS7complexIfEEPKS3_ii,"",@"SHT_CUDA_INFO"
	.sectionflags	@""
	.align	4


	//----- nvinfo : EIATTR_CUDA_API_VERSION
	.align		4
        /*0000*/ 	.byte	0x04, 0x37
        /*0002*/ 	.short	(.L_53 - .L_52)
.L_52:
        /*0004*/ 	.word	0x00000082


	//----- nvinfo : EIATTR_KPARAM_INFO
	.align		4
.L_53:
        /*0008*/ 	.byte	0x04, 0x17
        /*000a*/ 	.short	(.L_55 - .L_54)
.L_54:
        /*000c*/ 	.word	0x00000000
        /*0010*/ 	.short	0x0003
        /*0012*/ 	.short	0x0014
        /*0014*/ 	.byte	0x00, 0xf0, 0x11, 0x00


	//----- nvinfo : EIATTR_KPARAM_INFO
	.align		4
.L_55:
        /*0018*/ 	.byte	0x04, 0x17
        /*001a*/ 	.short	(.L_57 - .L_56)
.L_56:
        /*001c*/ 	.word	0x00000000
        /*0020*/ 	.short	0x0002
        /*0022*/ 	.short	0x0010
        /*0024*/ 	.byte	0x00, 0xf0, 0x11, 0x00


	//----- nvinfo : EIATTR_KPARAM_INFO
	.align		4
.L_57:
        /*0028*/ 	.byte	0x04, 0x17
        /*002a*/ 	.short	(.L_59 - .L_58)
.L_58:
        /*002c*/ 	.word	0x00000000
        /*0030*/ 	.short	0x0001
        /*0032*/ 	.short	0x0008
        /*0034*/ 	.byte	0x00, 0xf5, 0x21, 0x00


	//----- nvinfo : EIATTR_KPARAM_INFO
	.align		4
.L_59:
        /*0038*/ 	.byte	0x04, 0x17
        /*003a*/ 	.short	(.L_61 - .L_60)
.L_60:
        /*003c*/ 	.word	0x00000000
        /*0040*/ 	.short	0x0000
        /*0042*/ 	.short	0x0000
        /*0044*/ 	.byte	0x00, 0xf5, 0x21, 0x00


	//----- nvinfo : EIATTR_SPARSE_MMA_MASK
	.align		4
.L_61:
        /*0048*/ 	.byte	0x03, 0x50
        /*004a*/ 	.short	0x0000


	//----- nvinfo : EIATTR_MAXREG_COUNT
	.align		4
        /*004c*/ 	.byte	0x03, 0x1b
        /*004e*/ 	.short	0x00ff


	//----- nvinfo : EIATTR_MERCURY_ISA_VERSION
	.align		4
        /*0050*/ 	.byte	0x03, 0x5f
        /*0052*/ 	.short	0x0101


	//----- nvinfo : EIATTR_INT_WARP_WIDE_INSTR_OFFSETS
	.align		4
        /*0054*/ 	.byte	0x04, 0x31
        /*0056*/ 	.short	(.L_63 - .L_62)


	//   ....[0]....
.L_62:
        /*0058*/ 	.word	0x00000300


	//   ....[1]....
        /*005c*/ 	.word	0x00000330


	//   ....[2]....
        /*0060*/ 	.word	0x00000340


	//   ....[3]....
        /*0064*/ 	.word	0x00000a20


	//   ....[4]....
        /*0068*/ 	.word	0x00000a40


	//   ....[5]....
        /*006c*/ 	.word	0x00000a60


	//----- nvinfo : EIATTR_COOP_GROUP_MASK_REGIDS
	.align		4
.L_63:
        /*0070*/ 	.byte	0x04, 0x29
        /*0072*/ 	.short	(.L_65 - .L_64)


	//   ....[0]....
.L_64:
        /*0074*/ 	.word	0x05000008


	//   ....[1]....
        /*0078*/ 	.word	0x05000008


	//   ....[2]....
        /*007c*/ 	.word	0x05000008


	//   ....[3]....
        /*0080*/ 	.word	0x05000008


	//   ....[4]....
        /*0084*/ 	.word	0x05000008


	//   ....[5]....
        /*0088*/ 	.word	0x05000008


	//   ....[6]....
        /*008c*/ 	.word	0x05000008


	//   ....[7]....
        /*0090*/ 	.word	0x05000008


	//   ....[8]....
        /*0094*/ 	.word	0x05000008


	//   ....[9]....
        /*0098*/ 	.word	0x05000008


	//   ....[10]....
        /*009c*/ 	.word	0x05000008


	//   ....[11]....
        /*00a0*/ 	.word	0x05000008


	//   ....[12]....
        /*00a4*/ 	.word	0x05000008


	//   ....[13]....
        /*00a8*/ 	.word	0x05000008


	//   ....[14]....
        /*00ac*/ 	.word	0x05000008


	//   ....[15]....
        /*00b0*/ 	.word	0x05000008


	//   ....[16]....
        /*00b4*/ 	.word	0x05000008


	//   ....[17]....
        /*00b8*/ 	.word	0x05000008


	//   ....[18]....
        /*00bc*/ 	.word	0x05000008


	//   ....[19]....
        /*00c0*/ 	.word	0x05000008


	//   ....[20]....
        /*00c4*/ 	.word	0x05000008


	//   ....[21]....
        /*00c8*/ 	.word	0x05000008


	//   ....[22]....
        /*00cc*/ 	.word	0x05000008


	//   ....[23]....
        /*00d0*/ 	.word	0x05000008


	//   ....[24]....
        /*00d4*/ 	.word	0x05000008


	//   ....[25]....
        /*00d8*/ 	.word	0x05000008


	//   ....[26]....
        /*00dc*/ 	.word	0x05000008


	//   ....[27]....
        /*00e0*/ 	.word	0x05000008


	//   ....[28]....
        /*00e4*/ 	.word	0x05000008


	//   ....[29]....
        /*00e8*/ 	.word	0x05000008


	//   ....[30]....
        /*00ec*/ 	.word	0x05000008


	//   ....[31]....
        /*00f0*/ 	.word	0x05000008


	//   ....[32]....
        /*00f4*/ 	.word	0x05000008


	//   ....[33]....
        /*00f8*/ 	.word	0x05000008


	//   ....[34]....
        /*00fc*/ 	.word	0x05000008


	//   ....[35]....
        /*0100*/ 	.word	0x05000008


	//   ....[36]....
        /*0104*/ 	.word	0x05000008


	//   ....[37]....
        /*0108*/ 	.word	0x05000008


	//   ....[38]....
        /*010c*/ 	.word	0x05000008


	//   ....[39]....
        /*0110*/ 	.word	0x05000008


	//   ....[40]....
        /*0114*/ 	.word	0x05000008


	//   ....[41]....
        /*0118*/ 	.word	0x05000008


	//   ....[42]....
        /*011c*/ 	.word	0x05000008


	//   ....[43]....
        /*0120*/ 	.word	0x05000008


	//   ....[44]....
        /*0124*/ 	.word	0x05000008


	//   ....[45]....
        /*0128*/ 	.word	0x05000008


	//   ....[46]....
        /*012c*/ 	.word	0x05000008


	//   ....[47]....
        /*0130*/ 	.word	0x05000008


	//   ....[48]....
        /*0134*/ 	.word	0x05000008


	//   ....[49]....
        /*0138*/ 	.word	0x05000008


	//   ....[50]....
        /*013c*/ 	.word	0x05000008


	//   ....[51]....
        /*0140*/ 	.word	0x05000008


	//   ....[52]....
        /*0144*/ 	.word	0x05000008


	//   ....[53]....
        /*0148*/ 	.word	0x05000008


	//   ....[54]....
        /*014c*/ 	.word	0x05000008


	//   ....[55]....
        /*0150*/ 	.word	0x05000008


	//   ....[56]....
        /*0154*/ 	.word	0x05000008


	//   ....[57]....
        /*0158*/ 	.word	0x05000008


	//   ....[58]....
        /*015c*/ 	.word	0x05000008


	//   ....[59]....
        /*0160*/ 	.word	0x05000008


	//----- nvinfo : EIATTR_COOP_GROUP_INSTR_OFFSETS
	.align		4
.L_65:
        /*0164*/ 	.byte	0x04, 0x28
        /*0166*/ 	.short	(.L_67 - .L_66)


	//   ....[0]....
.L_66:
        /*0168*/ 	.word	0x00000500


	//   ....[1]....
        /*016c*/ 	.word	0x00000510


	//   ....[2]....
        /*0170*/ 	.word	0x00000540


	//   ....[3]....
        /*0174*/ 	.word	0x00000550


	//   ....[4]....
        /*0178*/ 	.word	0x000005b0


	//   ....[5]....
        /*017c*/ 	.word	0x000005c0


	//   ....[6]....
        /*0180*/ 	.word	0x00000600


	//   ....[7]....
        /*0184*/ 	.word	0x00000610


	//   ....[8]....
        /*0188*/ 	.word	0x00000620


	//   ....[9]....
        /*018c*/ 	.word	0x000006b0


	//   ....[10]....
        /*0190*/ 	.word	0x000006e0


	//   ....[11]....
        /*0194*/ 	.word	0x000006f0


	//   ....[12]....
        /*0198*/ 	.word	0x00000700


	//   ....[13]....
        /*019c*/ 	.word	0x00000710


	//   ....[14]....
        /*01a0*/ 	.word	0x00000730


	//   ....[15]....
        /*01a4*/ 	.word	0x00000750


	//   ....[16]....
        /*01a8*/ 	.word	0x00000770


	//   ....[17]....
        /*01ac*/ 	.word	0x00000790


	//   ....[18]....
        /*01b0*/ 	.word	0x000007a0


	//   ....[19]....
        /*01b4*/ 	.word	0x000007d0


	//   ....[20]....
        /*01b8*/ 	.word	0x000007f0


	//   ....[21]....
        /*01bc*/ 	.word	0x00000820


	//   ....[22]....
        /*01c0*/ 	.word	0x00000840


	//   ....[23]....
        /*01c4*/ 	.word	0x00000850


	//   ....[24]....
        /*01c8*/ 	.word	0x00000ac0


	//   ....[25]....
        /*01cc*/ 	.word	0x00000ad0


	//   ....[26]....
        /*01d0*/ 	.word	0x00000b00


	//   ....[27]....
        /*01d4*/ 	.word	0x00000b10


	//   ....[28]....
        /*01d8*/ 	.word	0x00000b40


	//   ....[29]....
        /*01dc*/ 	.word	0x00000b50


	//   ....[30]....
        /*01e0*/ 	.word	0x00000d10


	//   ....[31]....
        /*01e4*/ 	.word	0x00000db0


	//   ....[32]....
        /*01e8*/ 	.word	0x00000e40


	//   ....[33]....
        /*01ec*/ 	.word	0x00000ef0


	//   ....[34]....
        /*01f0*/ 	.word	0x00000f80


	//   ....[35]....
        /*01f4*/ 	.word	0x00001050


	//   ....[36]....
        /*01f8*/ 	.word	0x00001190


	//   ....[37]....
        /*01fc*/ 	.word	0x00001220


	//   ....[38]....
        /*0200*/ 	.word	0x000012c0


	//   ....[39]....
        /*0204*/ 	.word	0x00001350


	//   ....[40]....
        /*0208*/ 	.word	0x00001410


	//   ....[41]....
        /*020c*/ 	.word	0x000014c0


	//   ....[42]....
        /*0210*/ 	.word	0x000015f0


	//   ....[43]....
        /*0214*/ 	.word	0x000016a0


	//   ....[44]....
        /*0218*/ 	.word	0x00001740


	//   ....[45]....
        /*021c*/ 	.word	0x000017e0


	//   ....[46]....
        /*0220*/ 	.word	0x00001880


	//   ....[47]....
        /*0224*/ 	.word	0x00001970


	//   ....[48]....
        /*0228*/ 	.word	0x00001aa0


	//   ....[49]....
        /*022c*/ 	.word	0x00001b30


	//   ....[50]....
        /*0230*/ 	.word	0x00001bd0


	//   ....[51]....
        /*0234*/ 	.word	0x00001c60


	//   ....[52]....
        /*0238*/ 	.word	0x00001d00


	//   ....[53]....
        /*023c*/ 	.word	0x00001d90


	//   ....[54]....
        /*0240*/ 	.word	0x00001e40


	//   ....[55]....
        /*0244*/ 	.word	0x00001ed0


	//   ....[56]....
        /*0248*/ 	.word	0x00001f70


	//   ....[57]....
        /*024c*/ 	.word	0x00002000


	//   ....[58]....
        /*0250*/ 	.word	0x000020a0


	//   ....[59]....
        /*0254*/ 	.word	0x00002130


	//----- nvinfo : EIATTR_VRC_CTA_INIT_COUNT
	.align		4
.L_67:
        /*0258*/ 	.byte	0x02, 0x4a
	.zero		1
	.zero		1


	//----- nvinfo : EIATTR_EXIT_INSTR_OFFSETS
	.align		4
        /*025c*/ 	.byte	0x04, 0x1c
        /*025e*/ 	.short	(.L_69 - .L_68)


	//   ....[0]....
.L_68:
        /*0260*/ 	.word	0x00000080


	//   ....[1]....
        /*0264*/ 	.word	0x00000c70


	//   ....[2]....
        /*0268*/ 	.word	0x00000cb0


	//----- nvinfo : EIATTR_CRS_STACK_SIZE
	.align		4
.L_69:
        /*026c*/ 	.byte	0x04, 0x1e
        /*026e*/ 	.short	(.L_71 - .L_70)
.L_70:
        /*0270*/ 	.word	0x00000000


	//----- nvinfo : EIATTR_CBANK_PARAM_SIZE
	.align		4
.L_71:
        /*0274*/ 	.byte	0x03, 0x19
        /*0276*/ 	.short	0x0018


	//----- nvinfo : EIATTR_PARAM_CBANK
	.align		4
        /*0278*/ 	.byte	0x04, 0x0a
        /*027a*/ 	.short	(.L_73 - .L_72)
	.align		4
.L_72:
        /*027c*/ 	.word	index@(.nv.constant0._Z15coeffSumKernel3ILi8EEvPN6thrust24THRUST_300001_SM_1000_NS7complexIfEEPKS3_ii)
        /*0280*/ 	.short	0x0380
        /*0282*/ 	.short	0x0018


	//----- nvinfo : EIATTR_SW_WAR
	.align		4
.L_73:
        /*0284*/ 	.byte	0x04, 0x36
        /*0286*/ 	.short	(.L_75 - .L_74)
.L_74:
        /*0288*/ 	.word	0x00000008
.L_75:


//--------------------- .nv.info._Z15coeffSumKernel2PN6thrust24THRUST_300001_SM_1000_NS7complexIfEEPKS2_ii --------------------------
	.section	.nv.info._Z15coeffSumKernel2PN6thrust24THRUST_300001_SM_1000_NS7complexIfEEPKS2_ii,"",@"SHT_CUDA_INFO"
	.sectionflags	@""
	.align	4


	//----- nvinfo : EIATTR_CUDA_API_VERSION
	.align		4
        /*0000*/ 	.byte	0x04, 0x37
        /*0002*/ 	.short	(.L_77 - .L_76)
.L_76:
        /*0004*/ 	.word	0x00000082


	//----- nvinfo : EIATTR_KPARAM_INFO
	.align		4
.L_77:
        /*0008*/ 	.byte	0x04, 0x17
        /*000a*/ 	.short	(.L_79 - .L_78)
.L_78:
        /*000c*/ 	.word	0x00000000
        /*0010*/ 	.short	0x0003
        /*0012*/ 	.short	0x0014
        /*0014*/ 	.byte	0x00, 0xf0, 0x11, 0x00


	//----- nvinfo : EIATTR_KPARAM_INFO
	.align		4
.L_79:
        /*0018*/ 	.byte	0x04, 0x17
        /*001a*/ 	.short	(.L_81 - .L_80)
.L_80:
        /*001c*/ 	.word	0x00000000
        /*0020*/ 	.short	0x0002
        /*0022*/ 	.short	0x0010
        /*0024*/ 	.byte	0x00, 0xf0, 0x11, 0x00


	//----- nvinfo : EIATTR_KPARAM_INFO
	.align		4
.L_81:
        /*0028*/ 	.byte	0x04, 0x17
        /*002a*/ 	.short	(.L_83 - .L_82)
.L_82:
        /*002c*/ 	.word	0x00000000
        /*0030*/ 	.short	0x0001
        /*0032*/ 	.short	0x0008
        /*0034*/ 	.byte	0x00, 0xf5, 0x21, 0x00


	//----- nvinfo : EIATTR_KPARAM_INFO
	.align		4
.L_83:
        /*0038*/ 	.byte	0x04, 0x17
        /*003a*/ 	.short	(.L_85 - .L_84)
.L_84:
        /*003c*/ 	.word	0x00000000
        /*0040*/ 	.short	0x0000
        /*0042*/ 	.short	0x0000
        /*0044*/ 	.byte	0x00, 0xf5, 0x21, 0x00


	//----- nvinfo : EIATTR_SPARSE_MMA_MASK
	.align		4
.L_85:
        /*0048*/ 	.byte	0x03, 0x50
        /*004a*/ 	.short	0x0000


	//----- nvinfo : EIATTR_MAXREG_COUNT
	.align		4
        /*004c*/ 	.byte	0x03, 0x1b
        /*004e*/ 	.short	0x00ff


	//----- nvinfo : EIATTR_MERCURY_ISA_VERSION
	.align		4
        /*0050*/ 	.byte	0x03, 0x5f
        /*0052*/ 	.short	0x0101


	//----- nvinfo : EIATTR_VRC_CTA_INIT_COUNT
	.align		4
        /*0054*/ 	.byte	0x02, 0x4a
	.zero		1
	.zero		1


	//----- nvinfo : EIATTR_EXIT_INSTR_OFFSETS
	.align		4
        /*0058*/ 	.byte	0x04, 0x1c
        /*005a*/ 	.short	(.L_87 - .L_86)


	//   ....[0]....
.L_86:
        /*005c*/ 	.word	0x00000070


	//   ....[1]....
        /*0060*/ 	.word	0x000012e0


	//----- nvinfo : EIATTR_CBANK_PARAM_SIZE
	.align		4
.L_87:
        /*0064*/ 	.byte	0x03, 0x19
        /*0066*/ 	.short	0x0018


	//----- nvinfo : EIATTR_PARAM_CBANK
	.align		4
        /*0068*/ 	.byte	0x04, 0x0a
        /*006a*/ 	.short	(.L_89 - .L_88)
	.align		4
.L_88:
        /*006c*/ 	.word	index@(.nv.constant0._Z15coeffSumKernel2PN6thrust24THRUST_300001_SM_1000_NS7complexIfEEPKS2_ii)
        /*0070*/ 	.short	0x0380
        /*0072*/ 	.short	0x0018


	//----- nvinfo : EIATTR_SW_WAR
	.align		4
.L_89:
        /*0074*/ 	.byte	0x04, 0x36
        /*0076*/ 	.short	(.L_91 - .L_90)
.L_90:
        /*0078*/ 	.word	0x00000008
.L_91:


//--------------------- .nv.info._Z14coeffSumKernelPN6thrust24THRUST_300001_SM_1000_NS7complexIfEEPKS2_ii --------------------------
	.section	.nv.info._Z14coeffSumKernelPN6thrust24THRUST_300001_SM_1000_NS7complexIfEEPKS2_ii,"",@"SHT_CUDA_INFO"
	.sectionflags	@""
	.align	4


	//----- nvinfo : EIATTR_CUDA_API_VERSION
	.align		4
        /*0000*/ 	.byte	0x04, 0x37
        /*0002*/ 	.short	(.L_93 - .L_92)
.L_92:
        /*0004*/ 	.word	0x00000082


	//----- nvinfo : EIATTR_KPARAM_INFO
	.align		4
.L_93:
        /*0008*/ 	.byte	0x04, 0x17
        /*000a*/ 	.short	(.L_95 - .L_94)
.L_94:
        /*000c*/ 	.word	0x00000000
        /*0010*/ 	.short	0x0003
        /*0012*/ 	.short	0x0014
        /*0014*/ 	.byte	0x00, 0xf0, 0x11, 0x00


	//----- nvinfo : EIATTR_KPARAM_INFO
	.align		4
.L_95:
        /*0018*/ 	.byte	0x04, 0x17
        /*001a*/ 	.short	(.L_97 - .L_96)
.L_96:
        /*001c*/ 	.word	0x00000000
        /*0020*/ 	.short	0x0002
        /*0022*/ 	.short	0x0010
        /*0024*/ 	.byte	0x00, 0xf0, 0x11, 0x00


	//----- nvinfo : EIATTR_KPARAM_INFO
	.align		4
.L_97:
        /*0028*/ 	.byte	0x04, 0x17
        /*002a*/ 	.short	(.L_99 - .L_98)
.L_98:
        /*002c*/ 	.word	0x00000000
        /*0030*/ 	.short	0x0001
        /*0032*/ 	.short	0x0008
        /*0034*/ 	.byte	0x00, 0xf5, 0x21, 0x00


	//----- nvinfo : EIATTR_KPARAM_INFO
	.align		4
.L_99:
        /*0038*/ 	.byte	0x04, 0x17
        /*003a*/ 	.short	(.L_101 - .L_100)
.L_100:
        /*003c*/ 	.word	0x00000000
        /*0040*/ 	.short	0x0000
        /*0042*/ 	.short	0x0000
        /*0044*/ 	.byte	0x00, 0xf5, 0x21, 0x00


	//----- nvinfo : EIATTR_SPARSE_MMA_MASK
	.align		4
.L_101:
        /*0048*/ 	.byte	0x03, 0x50
        /*004a*/ 	.short	0x0000


	//----- nvinfo : EIATTR_MAXREG_COUNT
	.align		4
        /*004c*/ 	.byte	0x03, 0x1b
        /*004e*/ 	.short	0x00ff


	//----- nvinfo : EIATTR_MERCURY_ISA_VERSION
	.align		4
        /*0050*/ 	.byte	0x03, 0x5f
        /*0052*/ 	.short	0x0101


	//----- nvinfo : EIATTR_VRC_CTA_INIT_COUNT
	.align		4
        /*0054*/ 	.byte	0x02, 0x4a
	.zero		1
	.zero		1


	//----- nvinfo : EIATTR_EXIT_INSTR_OFFSETS
	.align		4
        /*0058*/ 	.byte	0x04, 0x1c
        /*005a*/ 	.short	(.L_103 - .L_102)


	//   ....[0]....
.L_102:
        /*005c*/ 	.word	0x00000070


	//   ....[1]....
        /*0060*/ 	.word	0x00000a00


	//----- nvinfo : EIATTR_CBANK_PARAM_SIZE
	.align		4
.L_103:
        /*0064*/ 	.byte	0x03, 0x19
        /*0066*/ 	.short	0x0018


	//----- nvinfo : EIATTR_PARAM_CBANK
	.align		4
        /*0068*/ 	.byte	0x04, 0x0a
        /*006a*/ 	.short	(.L_105 - .L_104)
	.align		4
.L_104:
        /*006c*/ 	.word	index@(.nv.constant0._Z14coeffSumKernelPN6thrust24THRUST_300001_SM_1000_NS7complexIfEEPKS2_ii)
        /*0070*/ 	.short	0x0380
        /*0072*/ 	.short	0x0018


	//----- nvinfo : EIATTR_SW_WAR
	.align		4
.L_105:
        /*0074*/ 	.byte	0x04, 0x36
        /*0076*/ 	.short	(.L_107 - .L_106)
.L_106:
        /*0078*/ 	.word	0x00000008
.L_107:


//--------------------- .nv.info._Z15coeffSumKernel0PN6thrust24THRUST_300001_SM_1000_NS7complexIdEEPKS2_ii --------------------------
	.section	.nv.info._Z15coeffSumKernel0PN6thrust24THRUST_300001_SM_1000_NS7complexIdEEPKS2_ii,"",@"SHT_CUDA_INFO"
	.sectionflags	@""
	.align	4


	//----- nvinfo : EIATTR_CUDA_API_VERSION
	.align		4
        /*0000*/ 	.byte	0x04, 0x37
        /*0002*/ 	.short	(.L_109 - .L_108)
.L_108:
        /*0004*/ 	.word	0x00000082


	//----- nvinfo : EIATTR_KPARAM_INFO
	.align		4
.L_109:
        /*0008*/ 	.byte	0x04, 0x17
        /*000a*/ 	.short	(.L_111 - .L_110)
.L_110:
        /*000c*/ 	.word	0x00000000
        /*0010*/ 	.short	0x0003
        /*0012*/ 	.short	0x0014
        /*0014*/ 	.byte	0x00, 0xf0, 0x11, 0x00


	//----- nvinfo : EIATTR_KPARAM_INFO
	.align		4
.L_111:
        /*0018*/ 	.byte	0x04, 0x17
        /*001a*/ 	.short	(.L_113 - .L_112)
.L_112:
        /*001c*/ 	.word	0x00000000
        /*0020*/ 	.short	0x0002
        /*0022*/ 	.short	0x0010
        /*0024*/ 	.byte	0x00, 0xf0, 0x11, 0x00


	//----- nvinfo : EIATTR_KPARAM_INFO
	.align		4
.L_113:
        /*0028*/ 	.byte	0x04, 0x17
        /*002a*/ 	.short	(.L_115 - .L_114)
.L_114:
        /*002c*/ 	.word	0x00000000
        /*0030*/ 	.short	0x0001
        /*0032*/ 	.short	0x0008
        /*0034*/ 	.byte	0x00, 0xf5, 0x21, 0x00


	//----- nvinfo : EIATTR_KPARAM_INFO
	.align		4
.L_115:
        /*0038*/ 	.byte	0x04, 0x17
        /*003a*/ 	.short	(.L_117 - .L_116)
.L_116:
        /*003c*/ 	.word	0x00000000
        /*0040*/ 	.short	0x0000
        /*0042*/ 	.short	0x0000
        /*0044*/ 	.byte	0x00, 0xf5, 0x21, 0x00


	//----- nvinfo : EIATTR_SPARSE_MMA_MASK
	.align		4
.L_117:
        /*0048*/ 	.byte	0x03, 0x50
        /*004a*/ 	.short	0x0000


	//----- nvinfo : EIATTR_MAXREG_COUNT
	.align		4
        /*004c*/ 	.byte	0x03, 0x1b
        /*004e*/ 	.short	0x00ff


	//----- nvinfo : EIATTR_MERCURY_ISA_VERSION
	.align		4
        /*0050*/ 	.byte	0x03, 0x5f
        /*0052*/ 	.short	0x0101


	//----- nvinfo : EIATTR_VRC_CTA_INIT_COUNT
	.align		4
        /*0054*/ 	.byte	0x02, 0x4a
	.zero		1
	.zero		1


	//----- nvinfo : EIATTR_EXIT_INSTR_OFFSETS
	.align		4
        /*0058*/ 	.byte	0x04, 0x1c
        /*005a*/ 	.short	(.L_119 - .L_118)


	//   ....[0]....
.L_118:
        /*005c*/ 	.word	0x00000070


	//   ....[1]....
        /*0060*/ 	.word	0x00000a20


	//----- nvinfo : EIATTR_CBANK_PARAM_SIZE
	.align		4
.L_119:
        /*0064*/ 	.byte	0x03, 0x19
        /*0066*/ 	.short	0x0018


	//----- nvinfo : EIATTR_PARAM_CBANK
	.align		4
        /*0068*/ 	.byte	0x04, 0x0a
        /*006a*/ 	.short	(.L_121 - .L_120)
	.align		4
.L_120:
        /*006c*/ 	.word	index@(.nv.constant0._Z15coeffSumKernel0PN6thrust24THRUST_300001_SM_1000_NS7complexIdEEPKS2_ii)
        /*0070*/ 	.short	0x0380
        /*0072*/ 	.short	0x0018


	//----- nvinfo : EIATTR_SW_WAR
	.align		4
.L_121:
        /*0074*/ 	.byte	0x04, 0x36
        /*0076*/ 	.short	(.L_123 - .L_122)
.L_122:
        /*0078*/ 	.word	0x00000008
.L_123:


//--------------------- .nv.callgraph             --------------------------
	.section	.nv.callgraph,"",@"SHT_CUDA_CALLGRAPH"
	.align	4
	.sectionentsize	8
	.align		4
        /*0000*/ 	.word	0x00000000
	.align		4
        /*0004*/ 	.word	0xffffffff
	.align		4
        /*0008*/ 	.word	0x00000000
	.align		4
        /*000c*/ 	.word	0xfffffffe
	.align		4
        /*0010*/ 	.word	0x00000000
	.align		4
        /*0014*/ 	.word	0xfffffffd
	.align		4
        /*0018*/ 	.word	0x00000000
	.align		4
        /*001c*/ 	.word	0xfffffffc


//--------------------- .nv.constant4             --------------------------
	.section	.nv.constant4,"a",@progbits
	.align	8
	.align		8
.nv.constant4:
        /*0000*/ 	.dword	_ZN34_INTERNAL_3829d396_4_k_cu_9b2a6f2b4cuda3std3__45__cpo5beginE
	.align		8
        /*0008*/ 	.dword	_ZN34_INTERNAL_3829d396_4_k_cu_9b2a6f2b4cuda3std3__45__cpo3endE
	.align		8
        /*0010*/ 	.dword	_ZN34_INTERNAL_3829d396_4_k_cu_9b2a6f2b4cuda3std3__45__cpo6cbeginE
	.align		8
        /*0018*/ 	.dword	_ZN34_INTERNAL_3829d396_4_k_cu_9b2a6f2b4cuda3std3__45__cpo4cendE
	.align		8
        /*0020*/ 	.dword	_ZN34_INTERNAL_3829d396_4_k_cu_9b2a6f2b4cuda3std3__45__cpo6rbeginE
	.align		8
        /*0028*/ 	.dword	_ZN34_INTERNAL_3829d396_4_k_cu_9b2a6f2b4cuda3std3__45__cpo4rendE
	.align		8
        /*0030*/ 	.dword	_ZN34_INTERNAL_3829d396_4_k_cu_9b2a6f2b4cuda3std3__45__cpo7crbeginE
	.align		8
        /*0038*/ 	.dword	_ZN34_INTERNAL_3829d396_4_k_cu_9b2a6f2b4cuda3std3__45__cpo5crendE
	.align		8
        /*0040*/ 	.dword	_ZN34_INTERNAL_3829d396_4_k_cu_9b2a6f2b4cuda3std3__436_GLOBAL__N__3829d396_4_k_cu_9b2a6f2b6ignoreE
	.align		8
        /*0048*/ 	.dword	_ZN34_INTERNAL_3829d396_4_k_cu_9b2a6f2b4cuda3std3__419piecewise_constructE
	.align		8
        /*0050*/ 	.dword	_ZN34_INTERNAL_3829d396_4_k_cu_9b2a6f2b4cuda3std3__48in_placeE
	.align		8
        /*0058*/ 	.dword	_ZN34_INTERNAL_3829d396_4_k_cu_9b2a6f2b4cuda3std3__420unreachable_sentinelE
	.align		8
        /*0060*/ 	.dword	_ZN34_INTERNAL_3829d396_4_k_cu_9b2a6f2b4cuda3std6ranges3__45__cpo4swapE
	.align		8
        /*0068*/ 	.dword	_ZN34_INTERNAL_3829d396_4_k_cu_9b2a6f2b4cuda3std6ranges3__45__cpo9iter_moveE
	.align		8
        /*0070*/ 	.dword	_ZN34_INTERNAL_3829d396_4_k_cu_9b2a6f2b4cuda3std6ranges3__45__cpo5beginE
	.align		8
        /*0078*/ 	.dword	_ZN34_INTERNAL_3829d396_4_k_cu_9b2a6f2b4cuda3std6ranges3__45__cpo3endE
	.align		8
        /*0080*/ 	.dword	_ZN34_INTERNAL_3829d396_4_k_cu_9b2a6f2b4cuda3std6ranges3__45__cpo6cbeginE
	.align		8
        /*0088*/ 	.dword	_ZN34_INTERNAL_3829d396_4_k_cu_9b2a6f2b4cuda3std6ranges3__45__cpo4cendE
	.align		8
        /*0090*/ 	.dword	_ZN34_INTERNAL_3829d396_4_k_cu_9b2a6f2b4cuda3std6ranges3__45__cpo7advanceE
	.align		8
        /*0098*/ 	.dword	_ZN34_INTERNAL_3829d396_4_k_cu_9b2a6f2b4cuda3std6ranges3__45__cpo9iter_swapE
	.align		8
        /*00a0*/ 	.dword	_ZN34_INTERNAL_3829d396_4_k_cu_9b2a6f2b4cuda3std6ranges3__45__cpo4nextE
	.align		8
        /*00a8*/ 	.dword	_ZN34_INTERNAL_3829d396_4_k_cu_9b2a6f2b4cuda3std6ranges3__45__cpo4prevE
	.align		8
        /*00b0*/ 	.dword	_ZN34_INTERNAL_3829d396_4_k_cu_9b2a6f2b4cuda3std6ranges3__45__cpo4dataE
	.align		8
        /*00b8*/ 	.dword	_ZN34_INTERNAL_3829d396_4_k_cu_9b2a6f2b4cuda3std6ranges3__45__cpo5cdataE
	.align		8
        /*00c0*/ 	.dword	_ZN34_INTERNAL_3829d396_4_k_cu_9b2a6f2b4cuda3std6ranges3__45__cpo4sizeE
	.align		8
        /*00c8*/ 	.dword	_ZN34_INTERNAL_3829d396_4_k_cu_9b2a6f2b4cuda3std6ranges3__45__cpo5ssizeE
	.align		8
        /*00d0*/ 	.dword	_ZN34_INTERNAL_3829d396_4_k_cu_9b2a6f2b4cuda3std6ranges3__45__cpo8distanceE
	.align		8
        /*00d8*/ 	.dword	_ZN34_INTERNAL_3829d396_4_k_cu_9b2a6f2b6thrust24THRUST_300001_SM_1000_NS6system6detail10sequential3seqE


//--------------------- .text._Z15coeffSumKernel3ILi8EEvPN6thrust24THRUST_300001_SM_1000_NS7complexIfEEPKS3_ii --------------------------
	.section	.text._Z15coeffSumKernel3ILi8EEvPN6thrust24THRUST_300001_SM_1000_NS7complexIfEEPKS3_ii,"ax",@progbits
	.align	128
        .global         _Z15coeffSumKernel3ILi8EEvPN6thrust24THRUST_300001_SM_1000_NS7complexIfEEPKS3_ii
        .type           _Z15coeffSumKernel3ILi8EEvPN6thrust24THRUST_300001_SM_1000_NS7complexIfEEPKS3_ii,@function
        .size           _Z15coeffSumKernel3ILi8EEvPN6thrust24THRUST_300001_SM_1000_NS7complexIfEEPKS3_ii,(.L_x_91 - _Z15coeffSumKernel3ILi8EEvPN6thrust24THRUST_300001_SM_1000_NS7complexIfEEPKS3_ii)
        .other          _Z15coeffSumKernel3ILi8EEvPN6thrust24THRUST_300001_SM_1000_NS7complexIfEEPKS3_ii,@"STO_CUDA_ENTRY STV_DEFAULT"
_Z15coeffSumKernel3ILi8EEvPN6thrust24THRUST_300001_SM_1000_NS7complexIfEEPKS3_ii:
.text._Z15coeffSumKernel3ILi8EEvPN6thrust24THRUST_300001_SM_1000_NS7complexIfEEPKS3_ii:
[----:B------:R-:W-:Y:S01]  /*0000*/  LDC R1, c[0x0][0x37c] ;  /* 0x0000df00ff017b82 */ /* 0x000fe20000000800 */
[----:B------:R-:W0:Y:S07]  /*0010*/  S2R R21, SR_TID.X ;  /* 0x0000000000157919 */ /* 0x000e2e0000002100 */
[----:B------:R-:W0:Y:S01]  /*0020*/  S2UR UR4, SR_CTAID.X ;  /* 0x00000000000479c3 */ /* 0x000e220000002500 */
[----:B------:R-:W1:Y:S07]  /*0030*/  LDCU UR5, c[0x0][0x390] ;  /* 0x00007200ff0577ac */ /* 0x000e6e0008000800 */
[----:B------:R-:W0:Y:S02]  /*0040*/  LDC R20, c[0x0][0x360] ;  /* 0x0000d800ff147b82 */ /* 0x000e240000000800 */
[----:B0-----:R-:W-:-:S05]  /*0050*/  IMAD R9, R20, UR4, R21 ;  /* 0x0000000414097c24 */ /* 0x001fca000f8e0215 */
[----:B------:R-:W-:-:S04]  /*0060*/  SHF.R.U32.HI R9, RZ, 0x3, R9 ;  /* 0x00000003ff097819 */ /* 0x000fc80000011609 */
[----:B-1----:R-:W-:-:S13]  /*0070*/  ISETP.GE.AND P0, PT, R9, UR5, PT ;  /* 0x0000000509007c0c */ /* 0x002fda000bf06270 */
[----:B------:R-:W-:Y:S05]  /*0080*/  @P0 EXIT ;  /* 0x000000000000094d */ /* 0x000fea0003800000 */
[----:B------:R-:W0:Y:S01]  /*0090*/  LDCU UR8, c[0x0][0x394] ;  /* 0x00007280ff0877ac */ /* 0x000e220008000800 */
[----:B------:R-:W-:Y:S01]  /*00a0*/  CS2R R16, SRZ ;  /* 0x0000000000107805 */ /* 0x000fe2000001ff00 */
[----:B------:R-:W1:Y:S01]  /*00b0*/  LDCU.64 UR6, c[0x0][0x358] ;  /* 0x00006b00ff0677ac */ /* 0x000e620008000a00 */
[----:B0-----:R-:W-:-:S09]  /*00c0*/  UISETP.GE.AND UP0, UPT, UR8, 0x1, UPT ;  /* 0x000000010800788c */ /* 0x001fd2000bf06270 */
[----:B-1----:R-:W-:Y:S05]  /*00d0*/  BRA.U !UP0, `(.L_x_0) ;  /* 0x0000000908cc7547 */ /* 0x002fea000b800000 */
[----:B------:R-:W0:Y:S01]  /*00e0*/  S2R R0, SR_TID.Y ;  /* 0x0000000000007919 */ /* 0x000e220000002200 */
[----:B------:R-:W0:Y:S01]  /*00f0*/  LDCU UR5, c[0x0][0x364] ;  /* 0x00006c80ff0577ac */ /* 0x000e220008000800 */
[----:B------:R-:W-:Y:S02]  /*0100*/  HFMA2 R5, -RZ, RZ, 0, 1.5199184417724609375e-05 ;  /* 0x000000ffff057431 */ /* 0x000fe400000001ff */
[----:B------:R-:W-:Y:S01]  /*0110*/  IMAD R7, R9, UR8, RZ ;  /* 0x0000000809077c24 */ /* 0x000fe2000f8e02ff */
[----:B------:R-:W0:Y:S01]  /*0120*/  S2R R3, SR_TID.Z ;  /* 0x0000000000037919 */ /* 0x000e220000002300 */
[----:B------:R-:W-:Y:S01]  /*0130*/  UISETP.GE.U32.AND UP0, UPT, UR8, 0x19, UPT ;  /* 0x000000190800788c */ /* 0x000fe2000bf06070 */
[----:B------:R-:W-:Y:S01]  /*0140*/  IMAD.MOV.U32 R6, RZ, RZ, RZ ;  /* 0x000000ffff067224 */ /* 0x000fe200078e00ff */
[----:B------:R-:W-:Y:S01]  /*0150*/  UIADD3 UR4, UPT, UPT, UR8, 0x7, URZ ;  /* 0x0000000708047890 */ /* 0x000fe2000fffe0ff */
[----:B------:R-:W1:Y:S01]  /*0160*/  S2R R8, SR_LANEID ;  /* 0x0000000000087919 */ /* 0x000e620000000000 */
[----:B------:R-:W-:Y:S01]  /*0170*/  CS2R R16, SRZ ;  /* 0x0000000000107805 */ /* 0x000fe2000001ff00 */
[----:B------:R-:W2:Y:S01]  /*0180*/  LDCU UR10, c[0x0][0x394] ;  /* 0x00007280ff0a77ac */ /* 0x000ea20008000800 */
[----:B------:R-:W-:Y:S01]  /*0190*/  USHF.R.U32.HI UR4, URZ, 0x3, UR4 ;  /* 0x00000003ff047899 */ /* 0x000fe20008011604 */
[----:B0-----:R-:W-:-:S03]  /*01a0*/  IMAD R0, R3, UR5, R0 ;  /* 0x0000000503007c24 */ /* 0x001fc6000f8e0200 */
[----:B------:R-:W-:Y:S01]  /*01b0*/  ULOP3.LUT UR5, UR4, 0x3, URZ, 0xc0, !UPT ;  /* 0x0000000304057892 */ /* 0x000fe2000f8ec0ff */
[----:B-1----:R-:W-:Y:S01]  /*01c0*/  LOP3.LUT R8, R8, 0xfffffff8, RZ, 0xc0, !PT ;  /* 0xfffffff808087812 */ /* 0x002fe200078ec0ff */
[----:B------:R-:W-:-:S03]  /*01d0*/  IMAD R0, R0, R20, R21 ;  /* 0x0000001400007224 */ /* 0x000fc600078e0215 */
[----:B------:R-:W-:Y:S02]  /*01e0*/  SHF.L.U32 R8, R5, R8, RZ ;  /* 0x0000000805087219 */ /* 0x000fe400000006ff */
[----:B------:R-:W-:Y:S02]  /*01f0*/  SHF.R.S32.HI R5, RZ, 0x1f, R7 ;  /* 0x0000001fff057819 */ /* 0x000fe40000011407 */
[----:B------:R-:W-:Y:S01]  /*0200*/  LOP3.LUT R4, R0, 0x7, RZ, 0xc0, !PT ;  /* 0x0000000700047812 */ /* 0x000fe200078ec0ff */
[----:B--2---:R-:W-:Y:S06]  /*0210*/  BRA.U !UP0, `(.L_x_1) ;  /* 0x0000000508d47547 */ /* 0x004fec000b800000 */
[----:B------:R-:W0:Y:S01]  /*0220*/  LDC R3, c[0x0][0x394] ;  /* 0x0000e500ff037b82 */ /* 0x000e220000000800 */
[----:B------:R-:W-:Y:S01]  /*0230*/  ULOP3.LUT UR4, UR4, 0xffffffc, URZ, 0xc0, !UPT ;  /* 0x0ffffffc04047892 */ /* 0x000fe2000f8ec0ff */
[----:B------:R-:W-:Y:S01]  /*0240*/  BSSY B0, `(.L_x_1) ;  /* 0x0000072000007945 */ /* 0x000fe20003800000 */
[----:B------:R-:W-:Y:S02]  /*0250*/  LOP3.LUT R2, R4, 0x10, RZ, 0xfc, !PT ;  /* 0x0000001004027812 */ /* 0x000fe400078efcff */
[----:B------:R-:W-:Y:S01]  /*0260*/  UIADD3 UR8, UPT, UPT, -UR4, URZ, URZ ;  /* 0x000000ff04087290 */ /* 0x000fe2000fffe1ff */
[----:B------:R-:W-:Y:S01]  /*0270*/  MOV R16, RZ ;  /* 0x000000ff00107202 */ /* 0x000fe20000000f00 */
[----:B------:R-:W-:-:S04]  /*0280*/  IMAD.U32 R6, RZ, RZ, UR4 ;  /* 0x00000004ff067e24 */ /* 0x000fc8000f8e00ff */
[----:B------:R-:W-:-:S07]  /*0290*/  MOV R0, UR8 ;  /* 0x0000000800007c02 */ /* 0x000fce0008000f00 */
.L_x_3:
[----:B------:R-:W-:Y:S01]  /*02a0*/  VIADD R12, R2, 0xfffffff0 ;  /* 0xfffffff0020c7836 */ /* 0x000fe20000000000 */
[----:B------:R-:W-:-:S04]  /*02b0*/  CS2R R14, SRZ ;  /* 0x00000000000e7805 */ /* 0x000fc8000001ff00 */
[----:B0-----:R-:W-:-:S13]  /*02c0*/  ISETP.GE.AND P0, PT, R12, R3, PT ;  /* 0x000000030c00720c */ /* 0x001fda0003f06270 */
[----:B------:R-:W0:Y:S01]  /*02d0*/  @!P0 LDC.64 R10, c[0x0][0x388] ;  /* 0x0000e200ff0a8b82 */ /* 0x000e220000000a00 */
[----:B------:R-:W-:-:S04]  /*02e0*/  @!P0 IADD3 R12, P1, PT, R7, R12, RZ ;  /* 0x0000000c070c8210 */ /* 0x000fc80007f3e0ff */
[----:B------:R-:W-:-:S03]  /*02f0*/  @!P0 IADD3.X R13, PT, PT, RZ, R5, RZ, P1, !PT ;  /* 0x00000005ff0d8210 */ /* 0x000fc60000ffe4ff */
[----:B------:R-:W1:Y:S01]  /*0300*/  REDUX.OR UR4, R8 ;  /* 0x00000000080473c4 */ /* 0x000e620000004000 */
[----:B0-----:R-:W-:-:S04]  /*0310*/  @!P0 LEA R10, P1, R12, R10, 0x3 ;  /* 0x0000000a0c0a8211 */ /* 0x001fc800078218ff */
[----:B------:R-:W-:-:S03]  /*0320*/  @!P0 LEA.HI.X R11, R12, R11, R13, 0x3, P1 ;  /* 0x0000000b0c0b8211 */ /* 0x000fc600008f1c0d */
[----:B------:R-:W0:Y:S01]  /*0330*/  MATCH.ANY R13, R8 ;  /* 0x00000000080d73a1 */ /* 0x000e2200000e8000 */
[----:B------:R-:W-:Y:S01]  /*0340*/  VOTEU.ANY UR8, UPT, PT ;  /* 0x0000000000087886 */ /* 0x000fe200038e0100 */
[----:B------:R2:W5:Y:S01]  /*0350*/  @!P0 LDG.E.64.CONSTANT R14, desc[UR6][R10.64] ;  /* 0x000000060a0e8981 */ /* 0x000562000c1e9b00 */
[----:B0-----:R-:W-:-:S13]  /*0360*/  LOP3.LUT P0, RZ, R8, UR8, R13, 0x40, !PT ;  /* 0x0000000808ff7c12 */ /* 0x001fda000f80400d */
[----:B-12---:R-:W-:Y:S05]  /*0370*/  @!P0 BRA.DIV UR4, `(.L_x_2) ;  /* 0x0000000a04508947 */ /* 0x006fea000b800000 */
[C---:B------:R-:W-:Y:S01]  /*0380*/  VIADD R18, R2.reuse, 0xfffffff8 ;  /* 0xfffffff802127836 */ /* 0x040fe20000000000 */
[C---:B------:R-:W-:Y:S01]  /*0390*/  ISETP.GE.AND P2, PT, R2.reuse, R3, PT ;  /* 0x000000030200720c */ /* 0x040fe20003f46270 */
[----:B------:R-:W-:-:S03]  /*03a0*/  VIADD R22, R2, 0x8 ;  /* 0x0000000802167836 */ /* 0x000fc60000000000 */
[-C--:B------:R-:W-:Y:S02]  /*03b0*/  ISETP.GE.AND P4, PT, R18, R3.reuse, PT ;  /* 0x000000031200720c */ /* 0x080fe40003f86270 */
[----:B------:R-:W-:-:S07]  /*03c0*/  ISETP.GE.AND P3, PT, R22, R3, PT ;  /* 0x000000031600720c */ /* 0x000fce0003f66270 */
[----:B------:R-:W0:Y:S04]  /*03d0*/  @!P2 LDC.64 R10, c[0x0][0x388] ;  /* 0x0000e200ff0aab82 */ /* 0x000e280000000a00 */
[----:B------:R-:W-:-:S04]  /*03e0*/  @!P4 IADD3 R18, P0, PT, R7, R18, RZ ;  /* 0x000000120712c210 */ /* 0x000fc80007f1e0ff */
[----:B------:R-:W1:Y:S01]  /*03f0*/  @!P4 LDC.64 R12, c[0x0][0x388] ;  /* 0x0000e200ff0ccb82 */ /* 0x000e620000000a00 */
[----:B------:R-:W-:Y:S02]  /*0400*/  @!P4 IADD3.X R19, PT, PT, RZ, R5, RZ, P0, !PT ;  /* 0x00000005ff13c210 */ /* 0x000fe400007fe4ff */
[----:B-1----:R-:W-:-:S04]  /*0410*/  @!P4 LEA R12, P1, R18, R12, 0x3 ;  /* 0x0000000c120cc211 */ /* 0x002fc800078218ff */
[----:B------:R-:W-:Y:S02]  /*0420*/  @!P4 LEA.HI.X R13, R18, R13, R19, 0x3, P1 ;  /* 0x0000000d120dc211 */ /* 0x000fe400008f1c13 */
[----:B------:R-:W-:-:S04]  /*0430*/  @!P2 IADD3 R18, P1, PT, R7, R2, RZ ;  /* 0x000000020712a210 */ /* 0x000fc80007f3e0ff */
[----:B------:R-:W-:Y:S01]  /*0440*/  @!P2 IADD3.X R19, PT, PT, RZ, R5, RZ, P1, !PT ;  /* 0x00000005ff13a210 */ /* 0x000fe20000ffe4ff */
[----:B------:R-:W2:Y:S01]  /*0450*/  @!P4 LDG.E.64.CONSTANT R12, desc[UR6][R12.64] ;  /* 0x000000060c0cc981 */ /* 0x000ea2000c1e9b00 */
[----:B0-----:R-:W-:-:S04]  /*0460*/  @!P2 LEA R10, P0, R18, R10, 0x3 ;  /* 0x0000000a120aa211 */ /* 0x001fc800078018ff */
[----:B------:R-:W-:Y:S02]  /*0470*/  @!P2 LEA.HI.X R11, R18, R11, R19, 0x3, P0 ;  /* 0x0000000b120ba211 */ /* 0x000fe400000f1c13 */
[----:B------:R-:W0:Y:S04]  /*0480*/  @!P3 LDC.64 R18, c[0x0][0x388] ;  /* 0x0000e200ff12bb82 */ /* 0x000e280000000a00 */
[----:B------:R-:W3:Y:S01]  /*0490*/  @!P2 LDG.E.64.CONSTANT R10, desc[UR6][R10.64] ;  /* 0x000000060a0aa981 */ /* 0x000ee2000c1e9b00 */
[----:B------:R-:W-:-:S05]  /*04a0*/  @!P3 IADD3 R22, P1, PT, R7, R22, RZ ;  /* 0x000000160716b210 */ /* 0x000fca0007f3e0ff */
[----:B------:R-:W-:Y:S01]  /*04b0*/  @!P3 IMAD.X R23, RZ, RZ, R5, P1 ;  /* 0x000000ffff17b224 */ /* 0x000fe200008e0605 */
[----:B0-----:R-:W-:-:S04]  /*04c0*/  @!P3 LEA R18, P0, R22, R18, 0x3 ;  /* 0x000000121612b211 */ /* 0x001fc800078018ff */
[----:B------:R-:W-:-:S06]  /*04d0*/  @!P3 LEA.HI.X R19, R22, R19, R23, 0x3, P0 ;  /* 0x000000131613b211 */ /* 0x000fcc00000f1c17 */
[----:B------:R-:W4:Y:S01]  /*04e0*/  @!P3 LDG.E.64.CONSTANT R18, desc[UR6][R18.64] ;  /* 0x000000061212b981 */ /* 0x000f22000c1e9b00 */
[----:B------:R-:W-:-:S03]  /*04f0*/  MOV R27, RZ ;  /* 0x000000ff001b7202 */ /* 0x000fc60000000f00 */
[----:B-----5:R-:W0:Y:S04]  /*0500*/  SHFL.BFLY PT, R23, R14, 0x4, 0x181f ;  /* 0x0c981f000e177f89 */ /* 0x020e2800000e0000 */
[----:B------:R-:W1:Y:S01]  /*0510*/  SHFL.BFLY PT, R26, R15, 0x4, 0x181f ;  /* 0x0c981f000f1a7f89 */ /* 0x000e6200000e0000 */
[----:B0-----:R-:W-:Y:S01]  /*0520*/  FADD R14, R23, R14 ;  /* 0x0000000e170e7221 */ /* 0x001fe20000000000 */
[----:B-1----:R-:W-:-:S04]  /*0530*/  FADD R26, R26, R15 ;  /* 0x0000000f1a1a7221 */ /* 0x002fc80000000000 */
[----:B------:R-:W0:Y:S04]  /*0540*/  SHFL.BFLY PT, R23, R14, 0x2, 0x181f ;  /* 0x0c581f000e177f89 */ /* 0x000e2800000e0000 */
[----:B------:R-:W1:Y:S01]  /*0550*/  SHFL.BFLY PT, R25, R26, 0x2, 0x181f ;  /* 0x0c581f001a197f89 */ /* 0x000e6200000e0000 */
[----:B0-----:R-:W-:Y:S01]  /*0560*/  FADD R15, R14, R23 ;  /* 0x000000170e0f7221 */ /* 0x001fe20000000000 */
[----:B------:R-:W-:Y:S01]  /*0570*/  CS2R R22, SRZ ;  /* 0x0000000000167805 */ /* 0x000fe2000001ff00 */
[----:B------:R-:W-:Y:S02]  /*0580*/  HFMA2 R14, -RZ, RZ, 0, 0 ;  /* 0x00000000ff0e7431 */ /* 0x000fe400000001ff */
[----:B--2---:R-:W-:Y:S02]  /*0590*/  @!P4 IMAD.MOV.U32 R27, RZ, RZ, R12 ;  /* 0x000000ffff1bc224 */ /* 0x004fe400078e000c */
[----:B------:R-:W-:-:S02]  /*05a0*/  @!P4 IMAD.MOV.U32 R14, RZ, RZ, R13 ;  /* 0x000000ffff0ec224 */ /* 0x000fc400078e000d */
[----:B------:R-:W0:Y:S04]  /*05b0*/  SHFL.BFLY PT, R13, R15, 0x1, 0x181f ;  /* 0x0c381f000f0d7f89 */ /* 0x000e2800000e0000 */
[----:B------:R-:W2:Y:S01]  /*05c0*/  SHFL.BFLY PT, R24, R27, 0x4, 0x181f ;  /* 0x0c981f001b187f89 */ /* 0x000ea200000e0000 */
[----:B---3--:R-:W-:Y:S01]  /*05d0*/  @!P2 MOV R23, R10 ;  /* 0x0000000a0017a202 */ /* 0x008fe20000000f00 */
[----:B-1----:R-:W-:Y:S01]  /*05e0*/  FADD R10, R26, R25 ;  /* 0x000000191a0a7221 */ /* 0x002fe20000000000 */
[----:B------:R-:W-:Y:S01]  /*05f0*/  @!P2 IMAD.MOV.U32 R22, RZ, RZ, R11 ;  /* 0x000000ffff16a224 */ /* 0x000fe200078e000b */
[----:B------:R-:W1:Y:S04]  /*0600*/  SHFL.BFLY PT, R12, R14, 0x4, 0x181f ;  /* 0x0c981f000e0c7f89 */ /* 0x000e6800000e0000 */
[----:B------:R-:W3:Y:S04]  /*0610*/  SHFL.BFLY PT, R25, R23, 0x4, 0x181f ;  /* 0x0c981f0017197f89 */ /* 0x000ee800000e0000 */
[----:B------:R-:W3:Y:S01]  /*0620*/  SHFL.BFLY PT, R26, R22, 0x4, 0x181f ;  /* 0x0c981f00161a7f89 */ /* 0x000ee200000e0000 */
[----:B0-----:R-:W-:Y:S01]  /*0630*/  FADD R13, R15, R13 ;  /* 0x0000000d0f0d7221 */ /* 0x001fe20000000000 */
[----:B--2---:R-:W-:Y:S01]  /*0640*/  FADD R27, R24, R27 ;  /* 0x0000001b181b7221 */ /* 0x004fe20000000000 */
[----:B------:R-:W-:-:S02]  /*0650*/  HFMA2 R24, -RZ, RZ, 0, 0 ;  /* 0x00000000ff187431 */ /* 0x000fc400000001ff */
[----:B------:R-:W-:Y:S01]  /*0660*/  FADD R16, R13, R16 ;  /* 0x000000100d107221 */ /* 0x000fe20000000000 */
[----:B-1----:R-:W-:Y:S01]  /*0670*/  FADD R14, R12, R14 ;  /* 0x0000000e0c0e7221 */ /* 0x002fe20000000000 */
[----:B----4-:R-:W-:Y:S02]  /*0680*/  @!P3 IMAD.MOV.U32 R24, RZ, RZ, R18 ;  /* 0x000000ffff18b224 */ /* 0x010fe400078e0012 */
[----:B---3--:R-:W-:Y:S01]  /*0690*/  FADD R11, R25, R23 ;  /* 0x00000017190b7221 */ /* 0x008fe20000000000 */
[----:B------:R-:W-:Y:S01]  /*06a0*/  MOV R25, RZ ;  /* 0x000000ff00197202 */ /* 0x000fe20000000f00 */
[----:B------:R-:W0:Y:S01]  /*06b0*/  SHFL.BFLY PT, R23, R27, 0x2, 0x181f ;  /* 0x0c581f001b177f89 */ /* 0x000e2200000e0000 */
[----:B------:R-:W-:Y:S02]  /*06c0*/  @!P3 IMAD.MOV.U32 R25, RZ, RZ, R19 ;  /* 0x000000ffff19b224 */ /* 0x000fe400078e0013 */
[----:B------:R-:W-:Y:S02]  /*06d0*/  FADD R18, R26, R22 ;  /* 0x000000161a127221 */ /* 0x000fe40000000000 */
[----:B------:R-:W1:Y:S04]  /*06e0*/  SHFL.BFLY PT, R26, R24, 0x4, 0x181f ;  /* 0x0c981f00181a7f89 */ /* 0x000e6800000e0000 */
[----:B------:R-:W2:Y:S04]  /*06f0*/  SHFL.BFLY PT, R12, R25, 0x4, 0x181f ;  /* 0x0c981f00190c7f89 */ /* 0x000ea800000e0000 */
[----:B------:R-:W3:Y:S04]  /*0700*/  SHFL.BFLY PT, R19, R14, 0x2, 0x181f ;  /* 0x0c581f000e137f89 */ /* 0x000ee800000e0000 */
[----:B------:R-:W-:Y:S01]  /*0710*/  SHFL.BFLY PT, R22, R18, 0x2, 0x181f ;  /* 0x0c581f0012167f89 */ /* 0x000fe200000e0000 */
[----:B0-----:R-:W-:-:S03]  /*0720*/  FADD R15, R27, R23 ;  /* 0x000000171b0f7221 */ /* 0x001fc60000000000 */
[----:B------:R-:W0:Y:S01]  /*0730*/  SHFL.BFLY PT, R23, R11, 0x2, 0x181f ;  /* 0x0c581f000b177f89 */ /* 0x000e2200000e0000 */
[----:B-1----:R-:W-:-:S03]  /*0740*/  FADD R24, R26, R24 ;  /* 0x000000181a187221 */ /* 0x002fc60000000000 */
[----:B------:R-:W1:Y:S01]  /*0750*/  SHFL.BFLY PT, R27, R10, 0x1, 0x181f ;  /* 0x0c381f000a1b7f89 */ /* 0x000e6200000e0000 */
[----:B--2---:R-:W-:-:S03]  /*0760*/  FADD R25, R12, R25 ;  /* 0x000000190c197221 */ /* 0x004fc60000000000 */
[----:B------:R-:W2:Y:S01]  /*0770*/  SHFL.BFLY PT, R26, R24, 0x2, 0x181f ;  /* 0x0c581f00181a7f89 */ /* 0x000ea200000e0000 */
[----:B---3--:R-:W-:-:S03]  /*0780*/  FADD R14, R14, R19 ;  /* 0x000000130e0e7221 */ /* 0x008fc60000000000 */
[----:B------:R-:W3:Y:S04]  /*0790*/  SHFL.BFLY PT, R12, R25, 0x2, 0x181f ;  /* 0x0c581f00190c7f89 */ /* 0x000ee800000e0000 */
[----:B------:R-:W-:Y:S01]  /*07a0*/  SHFL.BFLY PT, R19, R14, 0x1, 0x181f ;  /* 0x0c381f000e137f89 */ /* 0x000fe200000e0000 */
[----:B0-----:R-:W-:Y:S01]  /*07b0*/  FADD R23, R11, R23 ;  /* 0x000000170b177221 */ /* 0x001fe20000000000 */
[----:B------:R-:W-:Y:S02]  /*07c0*/  FADD R11, R18, R22 ;  /* 0x00000016120b7221 */ /* 0x000fe40000000000 */
[----:B------:R-:W0:Y:S01]  /*07d0*/  SHFL.BFLY PT, R18, R15, 0x1, 0x181f ;  /* 0x0c381f000f127f89 */ /* 0x000e2200000e0000 */
[----:B-1----:R-:W-:-:S03]  /*07e0*/  FADD R27, R10, R27 ;  /* 0x0000001b0a1b7221 */ /* 0x002fc60000000000 */
[----:B------:R-:W1:Y:S01]  /*07f0*/  SHFL.BFLY PT, R10, R23, 0x1, 0x181f ;  /* 0x0c381f00170a7f89 */ /* 0x000e6200000e0000 */
[----:B--2---:R-:W-:Y:S01]  /*0800*/  FADD R24, R24, R26 ;  /* 0x0000001a18187221 */ /* 0x004fe20000000000 */
[----:B------:R-:W-:Y:S02]  /*0810*/  FADD R17, R27, R17 ;  /* 0x000000111b117221 */ /* 0x000fe40000000000 */
[----:B------:R-:W2:Y:S01]  /*0820*/  SHFL.BFLY PT, R13, R11, 0x1, 0x181f ;  /* 0x0c381f000b0d7f89 */ /* 0x000ea200000e0000 */
[----:B---3--:R-:W-:-:S03]  /*0830*/  FADD R25, R25, R12 ;  /* 0x0000000c19197221 */ /* 0x008fc60000000000 */
[----:B------:R3:W4:Y:S04]  /*0840*/  SHFL.BFLY PT, R22, R24, 0x1, 0x181f ;  /* 0x0c381f0018167f89 */ /* 0x00072800000e0000 */
[----:B------:R3:W3:Y:S01]  /*0850*/  SHFL.BFLY PT, R12, R25, 0x1, 0x181f ;  /* 0x0c381f00190c7f89 */ /* 0x0006e200000e0000 */
[----:B0-----:R-:W-:Y:S01]  /*0860*/  FADD R27, R15, R18 ;  /* 0x000000120f1b7221 */ /* 0x001fe20000000000 */
[----:B------:R-:W-:Y:S01]  /*0870*/  FADD R18, R14, R19 ;  /* 0x000000130e127221 */ /* 0x000fe20000000000 */
[----:B-1----:R-:W-:Y:S02]  /*0880*/  FADD R23, R23, R10 ;  /* 0x0000000a17177221 */ /* 0x002fe40000000000 */
[----:B------:R-:W-:Y:S01]  /*0890*/  FADD R16, R16, R27 ;  /* 0x0000001b10107221 */ /* 0x000fe20000000000 */
[----:B------:R-:W-:Y:S01]  /*08a0*/  FADD R17, R17, R18 ;  /* 0x0000001211117221 */ /* 0x000fe20000000000 */
[----:B--2---:R-:W-:-:S02]  /*08b0*/  FADD R10, R11, R13 ;  /* 0x0000000d0b0a7221 */ /* 0x004fc40000000000 */
[----:B------:R-:W-:Y:S02]  /*08c0*/  FADD R23, R16, R23 ;  /* 0x0000001710177221 */ /* 0x000fe40000000000 */
[----:B----4-:R-:W-:-:S07]  /*08d0*/  FADD R17, R17, R10 ;  /* 0x0000000a11117221 */ /* 0x010fce0000000000 */
.L_x_55:
[----:B------:R-:W-:Y:S01]  /*08e0*/  IADD3 R0, PT, PT, R0, 0x4, RZ ;  /* 0x0000000400007810 */ /* 0x000fe20007ffe0ff */
[----:B------:R-:W-:Y:S01]  /*08f0*/  FADD R22, R24, R22 ;  /* 0x0000001618167221 */ /* 0x000fe20000000000 */
[----:B---3--:R-:W-:Y:S01]  /*0900*/  FADD R12, R25, R12 ;  /* 0x0000000c190c7221 */ /* 0x008fe20000000000 */
[----:B------:R-:W-:Y:S01]  /*0910*/  VIADD R2, R2, 0x20 ;  /* 0x0000002002027836 */ /* 0x000fe20000000000 */
[----:B------:R-:W-:Y:S01]  /*0920*/  ISETP.NE.AND P0, PT, R0, RZ, PT ;  /* 0x000000ff0000720c */ /* 0x000fe20003f05270 */
[----:B------:R-:W-:Y:S01]  /*0930*/  FADD R16, R23, R22 ;  /* 0x0000001617107221 */ /* 0x000fe20000000000 */
[----:B------:R-:W-:-:S11]  /*0940*/  FADD R17, R17, R12 ;  /* 0x0000000c11117221 */ /* 0x000fd60000000000 */
[----:B------:R-:W-:Y:S05]  /*0950*/  @P0 BRA `(.L_x_3) ;  /* 0xfffffff800500947 */ /* 0x000fea000383ffff */
[----:B------:R-:W-:Y:S05]  /*0960*/  BSYNC B0 ;  /* 0x0000000000007941 */ /* 0x000fea0003800000 */
.L_x_1:
[----:B------:R-:W-:Y:S01]  /*0970*/  UISETP.NE.AND UP0, UPT, UR5, URZ, UPT ;  /* 0x000000ff0500728c */ /* 0x000fe2000bf05270 */
[----:B------:R-:W-:Y:S08]  /*0980*/  BSSY B0, `(.L_x_0) ;  /* 0x0000028000007945 */ /* 0x000ff00003800000 */
[----:B------:R-:W-:Y:S05]  /*0990*/  BRA.U !UP0, `(.L_x_4) ;  /* 0x0000000108987547 */ /* 0x000fea000b800000 */
[----:B------:R-:W0:Y:S01]  /*09a0*/  LDCU.64 UR8, c[0x0][0x388] ;  /* 0x00007100ff0877ac */ /* 0x000e220008000a00 */
[----:B------:R-:W-:Y:S01]  /*09b0*/  LEA R4, R6, R4, 0x3 ;  /* 0x0000000406047211 */ /* 0x000fe200078e18ff */
[----:B------:R-:W-:-:S03]  /*09c0*/  UIADD3 UR4, UPT, UPT, -UR5, URZ, URZ ;  /* 0x000000ff05047290 */ /* 0x000fc6000fffe1ff */
[----:B------:R-:W-:-:S05]  /*09d0*/  IADD3 R7, P0, PT, R7, R4, RZ ;  /* 0x0000000407077210 */ /* 0x000fca0007f1e0ff */
[----:B------:R-:W-:Y:S01]  /*09e0*/  IMAD.X R2, RZ, RZ, R5, P0 ;  /* 0x000000ffff027224 */ /* 0x000fe200000e0605 */
[----:B------:R-:W-:Y:S02]  /*09f0*/  MOV R10, UR4 ;  /* 0x00000004000a7c02 */ /* 0x000fe40008000f00 */
[----:B0-----:R-:W-:-:S04]  /*0a00*/  LEA R0, P1, R7, UR8, 0x3 ;  /* 0x0000000807007c11 */ /* 0x001fc8000f8218ff */
[----:B------:R-:W-:-:S09]  /*0a10*/  LEA.HI.X R5, R7, UR9, R2, 0x3, P1 ;  /* 0x0000000907057c11 */ /* 0x000fd200088f1c02 */
.L_x_6:
[----:B------:R-:W0:Y:S01]  /*0a20*/  MATCH.ANY R11, R8 ;  /* 0x00000000080b73a1 */ /* 0x000e2200000e8000 */
[----:B------:R-:W-:-:S07]  /*0a30*/  ISETP.GE.AND P0, PT, R4, UR10, PT ;  /* 0x0000000a04007c0c */ /* 0x000fce000bf06270 */
[----:B------:R-:W1:Y:S01]  /*0a40*/  REDUX.OR UR4, R8 ;  /* 0x00000000080473c4 */ /* 0x000e620000004000 */
[----:B------:R-:W-:Y:S01]  /*0a50*/  CS2R R2, SRZ ;  /* 0x0000000000027805 */ /* 0x000fe2000001ff00 */
[----:B------:R-:W-:-:S04]  /*0a60*/  VOTEU.ANY UR8, UPT, PT ;  /* 0x0000000000087886 */ /* 0x000fc800038e0100 */
[----:B------:R-:W-:Y:S01]  /*0a70*/  @!P0 IMAD.MOV.U32 R6, RZ, RZ, R0 ;  /* 0x000000ffff068224 */ /* 0x000fe200078e0000 */
[----:B------:R-:W-:-:S05]  /*0a80*/  @!P0 MOV R7, R5 ;  /* 0x0000000500078202 */ /* 0x000fca0000000f00 */
[----:B------:R2:W5:Y:S01]  /*0a90*/  @!P0 LDG.E.64.CONSTANT R2, desc[UR6][R6.64] ;  /* 0x0000000606028981 */ /* 0x000562000c1e9b00 */
[----:B0-----:R-:W-:-:S13]  /*0aa0*/  LOP3.LUT P0, RZ, R8, UR8, R11, 0x40, !PT ;  /* 0x0000000808ff7c12 */ /* 0x001fda000f80400b */
[----:B-12---:R-:W-:Y:S05]  /*0ab0*/  @!P0 BRA.DIV UR4, `(.L_x_5) ;  /* 0x0000001204cc8947 */ /* 0x006fea000b800000 */
[----:B-----5:R-:W0:Y:S04]  /*0ac0*/  SHFL.BFLY PT, R7, R2, 0x4, 0x181f ;  /* 0x0c981f0002077f89 */ /* 0x020e2800000e0000 */
[----:B------:R-:W1:Y:S01]  /*0ad0*/  SHFL.BFLY PT, R12, R3, 0x4, 0x181f ;  /* 0x0c981f00030c7f89 */ /* 0x000e6200000e0000 */
[----:B0-----:R-:W-:Y:S01]  /*0ae0*/  FADD R7, R7, R2 ;  /* 0x0000000207077221 */ /* 0x001fe20000000000 */
[----:B-1----:R-:W-:-:S04]  /*0af0*/  FADD R11, R12, R3 ;  /* 0x000000030c0b7221 */ /* 0x002fc80000000000 */
[----:B------:R-:W0:Y:S04]  /*0b00*/  SHFL.BFLY PT, R6, R7, 0x2, 0x181f ;  /* 0x0c581f0007067f89 */ /* 0x000e2800000e0000 */
[----:B------:R-:W1:Y:S01]  /*0b10*/  SHFL.BFLY PT, R12, R11, 0x2, 0x181f ;  /* 0x0c581f000b0c7f89 */ /* 0x000e6200000e0000 */
[----:B0-----:R-:W-:Y:S01]  /*0b20*/  FADD R15, R7, R6 ;  /* 0x00000006070f7221 */ /* 0x001fe20000000000 */
[----:B-1----:R-:W-:-:S04]  /*0b30*/  FADD R23, R11, R12 ;  /* 0x0000000c0b177221 */ /* 0x002fc80000000000 */
[----:B------:R0:W1:Y:S04]  /*0b40*/  SHFL.BFLY PT, R6, R15, 0x1, 0x181f ;  /* 0x0c381f000f067f89 */ /* 0x00006800000e0000 */
[----:B------:R0:W2:Y:S02]  /*0b50*/  SHFL.BFLY PT, R12, R23, 0x1, 0x181f ;  /* 0x0c381f00170c7f89 */ /* 0x0000a400000e0000 */
.L_x_68:
[----:B------:R-:W-:Y:S01]  /*0b60*/  VIADD R10, R10, 0x1 ;  /* 0x000000010a0a7836 */ /* 0x000fe20000000000 */
[----:B------:R-:W-:Y:S01]  /*0b70*/  IADD3 R0, P1, PT, R0, 0x40, RZ ;  /* 0x0000004000007810 */ /* 0x000fe20007f3e0ff */
[----:B01----:R-:W-:Y:S01]  /*0b80*/  FADD R15, R15, R6 ;  /* 0x000000060f0f7221 */ /* 0x003fe20000000000 */
[----:B--2---:R-:W-:Y:S01]  /*0b90*/  FADD R12, R23, R12 ;  /* 0x0000000c170c7221 */ /* 0x004fe20000000000 */
[----:B------:R-:W-:Y:S02]  /*0ba0*/  IADD3 R4, PT, PT, R4, 0x8, RZ ;  /* 0x0000000804047810 */ /* 0x000fe40007ffe0ff */
[----:B------:R-:W-:Y:S01]  /*0bb0*/  ISETP.NE.AND P0, PT, R10, RZ, PT ;  /* 0x000000ff0a00720c */ /* 0x000fe20003f05270 */
[----:B------:R-:W-:Y:S01]  /*0bc0*/  FADD R16, R15, R16 ;  /* 0x000000100f107221 */ /* 0x000fe20000000000 */
[----:B------:R-:W-:Y:S01]  /*0bd0*/  FADD R17, R12, R17 ;  /* 0x000000110c117221 */ /* 0x000fe20000000000 */
[----:B------:R-:W-:-:S10]  /*0be0*/  IMAD.X R5, RZ, RZ, R5, P1 ;  /* 0x000000ffff057224 */ /* 0x000fd400008e0605 */
[----:B------:R-:W-:Y:S05]  /*0bf0*/  @P0 BRA `(.L_x_6) ;  /* 0xfffffffc00880947 */ /* 0x000fea000383ffff */
.L_x_4:
[----:B------:R-:W-:Y:S05]  /*0c00*/  BSYNC B0 ;  /* 0x0000000000007941 */ /* 0x000fea0003800000 */
.L_x_0:
[----:B------:R-:W0:Y:S01]  /*0c10*/  S2R R0, SR_TID.Y ;  /* 0x0000000000007919 */ /* 0x000e220000002200 */
[----:B------:R-:W0:Y:S01]  /*0c20*/  LDCU UR4, c[0x0][0x364] ;  /* 0x00006c80ff0477ac */ /* 0x000e220008000800 */
[----:B------:R-:W0:Y:S02]  /*0c30*/  S2R R3, SR_TID.Z ;  /* 0x0000000000037919 */ /* 0x000e240000002300 */
[----:B0-----:R-:W-:-:S04]  /*0c40*/  IMAD R0, R3, UR4, R0 ;  /* 0x0000000403007c24 */ /* 0x001fc8000f8e0200 */
[----:B------:R-:W-:-:S05]  /*0c50*/  IMAD R0, R0, R20, R21 ;  /* 0x0000001400007224 */ /* 0x000fca00078e0215 */
[----:B------:R-:W-:-:S13]  /*0c60*/  LOP3.LUT P0, RZ, R0, 0x7, RZ, 0xc0, !PT ;  /* 0x0000000700ff7812 */ /* 0x000fda000780c0ff */
[----:B------:R-:W-:Y:S05]  /*0c70*/  @P0 EXIT ;  /* 0x000000000000094d */ /* 0x000fea0003800000 */
[----:B------:R-:W0:Y:S02]  /*0c80*/  LDC.64 R2, c[0x0][0x380] ;  /* 0x0000e000ff027b82 */ /* 0x000e240000000a00 */
[----:B0-----:R-:W-:-:S05]  /*0c90*/  IMAD.WIDE.U32 R2, R9, 0x8, R2 ;  /* 0x0000000809027825 */ /* 0x001fca00078e0002 */
[----:B------:R-:W-:Y:S01]  /*0ca0*/  STG.E.64 desc[UR6][R2.64], R16 ;  /* 0x0000001002007986 */ /* 0x000fe2000c101b06 */
[----:B------:R-:W-:Y:S05]  /*0cb0*/  EXIT ;  /* 0x000000000000794d */ /* 0x000fea0003800000 */
.L_x_2:
[----:B------:R-:W-:Y:S01]  /*0cc0*/  HFMA2 R12, -RZ, RZ, 0, 0.0020122528076171875 ;  /* 0x0000181fff0c7431 */ /* 0x000fe200000001ff */
[----:B------:R-:W-:Y:S01]  /*0cd0*/  BSSY B1, `(.L_x_7) ;  /* 0x0000006000017945 */ /* 0x000fe20003800000 */
[----:B-----5:R-:W-:Y:S01]  /*0ce0*/  MOV R19, R14 ;  /* 0x0000000e00137202 */ /* 0x020fe20000000f00 */
[----:B------:R-:W-:-:S07]  /*0cf0*/  IMAD.MOV.U32 R13, RZ, RZ, 0x4 ;  /* 0x00000004ff0d7424 */ /* 0x000fce00078e00ff */
[----:B------:R-:W-:Y:S05]  /*0d00*/  WARPSYNC.COLLECTIVE R8, `(.L_x_8) ;  /* 0x0000000008087348 */ /* 0x000fea0003c00000 */
[----:B------:R0:W1:Y:S02]  /*0d10*/  SHFL.BFLY P0, R12, R19, R13, R12 ;  /* 0x0c00000d130c7389 */ /* 0x000064000000000c */
[----:B01----:R-:W-:Y:S05]  /*0d20*/  ENDCOLLECTIVE ;  /* 0x000000000000791b */ /* 0x003fea0003800000 */
.L_x_8:
[----:B------:R-:W-:Y:S05]  /*0d30*/  BSYNC B1 ;  /* 0x0000000000017941 */ /* 0x000fea0003800000 */
.L_x_7:
[----:B------:R-:W-:Y:S02]  /*0d40*/  IMAD.MOV.U32 R23, RZ, RZ, R12 ;  /* 0x000000ffff177224 */ /* 0x000fe400078e000c */
[----:B------:R-:W-:Y:S01]  /*0d50*/  HFMA2 R12, -RZ, RZ, 0, 0.0020122528076171875 ;  /* 0x0000181fff0c7431 */ /* 0x000fe200000001ff */
[----:B------:R-:W-:Y:S01]  /*0d60*/  BSSY B1, `(.L_x_9) ;  /* 0x0000007000017945 */ /* 0x000fe20003800000 */
[----:B------:R-:W-:Y:S01]  /*0d70*/  MOV R19, R15 ;  /* 0x0000000f00137202 */ /* 0x000fe20000000f00 */
[----:B------:R-:W-:Y:S01]  /*0d80*/  FADD R14, R23, R14 ;  /* 0x0000000e170e7221 */ /* 0x000fe20000000000 */
[----:B------:R-:W-:-:S07]  /*0d90*/  IMAD.MOV.U32 R13, RZ, RZ, 0x4 ;  /* 0x00000004ff0d7424 */ /* 0x000fce00078e00ff */
[----:B------:R-:W-:Y:S05]  /*0da0*/  WARPSYNC.COLLECTIVE R8, `(.L_x_10) ;  /* 0x0000000008087348 */ /* 0x000fea0003c00000 */
[----:B------:R0:W1:Y:S02]  /*0db0*/  SHFL.BFLY P0, R12, R19, R13, R12 ;  /* 0x0c00000d130c7389 */ /* 0x000064000000000c */
[----:B01----:R-:W-:Y:S05]  /*0dc0*/  ENDCOLLECTIVE ;  /* 0x000000000000791b */ /* 0x003fea0003800000 */
.L_x_10:
[----:B------:R-:W-:Y:S05]  /*0dd0*/  BSYNC B1 ;  /* 0x0000000000017941 */ /* 0x000fea0003800000 */
.L_x_9:
[----:B------:R-:W-:Y:S02]  /*0de0*/  IMAD.MOV.U32 R26, RZ, RZ, R12 ;  /* 0x000000ffff1a7224 */ /* 0x000fe400078e000c */
[----:B------:R-:W-:Y:S01]  /*0df0*/  HFMA2 R12, -RZ, RZ, 0, 0.0020122528076171875 ;  /* 0x0000181fff0c7431 */ /* 0x000fe200000001ff */
[----:B------:R-:W-:Y:S01]  /*0e00*/  BSSY B1, `(.L_x_11) ;  /* 0x0000006000017945 */ /* 0x000fe20003800000 */
[----:B------:R-:W-:Y:S01]  /*0e10*/  MOV R19, R14 ;  /* 0x0000000e00137202 */ /* 0x000fe20000000f00 */
[----:B------:R-:W-:-:S07]  /*0e20*/  IMAD.MOV.U32 R13, RZ, RZ, 0x2 ;  /* 0x00000002ff0d7424 */ /* 0x000fce00078e00ff */
[----:B------:R-:W-:Y:S05]  /*0e30*/  WARPSYNC.COLLECTIVE R8, `(.L_x_12) ;  /* 0x0000000008087348 */ /* 0x000fea0003c00000 */
[----:B------:R0:W1:Y:S02]  /*0e40*/  SHFL.BFLY P0, R12, R19, R13, R12 ;  /* 0x0c00000d130c7389 */ /* 0x000064000000000c */
[----:B01----:R-:W-:Y:S05]  /*0e50*/  ENDCOLLECTIVE ;  /* 0x000000000000791b */ /* 0x003fea0003800000 */
.L_x_12:
[----:B------:R-:W-:Y:S05]  /*0e60*/  BSYNC B1 ;  /* 0x0000000000017941 */ /* 0x000fea0003800000 */
.L_x_11:
[----:B------:R-:W-:Y:S01]  /*0e70*/  FADD R26, R26, R15 ;  /* 0x0000000f1a1a7221 */ /* 0x000fe20000000000 */
[----:B------:R-:W-:Y:S02]  /*0e80*/  IMAD.MOV.U32 R23, RZ, RZ, R12 ;  /* 0x000000ffff177224 */ /* 0x000fe400078e000c */
[----:B------:R-:W-:Y:S01]  /*0e90*/  HFMA2 R12, -RZ, RZ, 0, 0.0020122528076171875 ;  /* 0x0000181fff0c7431 */ /* 0x000fe200000001ff */
[----:B------:R-:W-:Y:S01]  /*0ea0*/  BSSY B1, `(.L_x_13) ;  /* 0x0000007000017945 */ /* 0x000fe20003800000 */
[----:B------:R-:W-:Y:S02]  /*0eb0*/  IMAD.MOV.U32 R13, RZ, RZ, 0x2 ;  /* 0x00000002ff0d7424 */ /* 0x000fe400078e00ff */
[----:B------:R-:W-:Y:S01]  /*0ec0*/  FADD R15, R14, R23 ;  /* 0x000000170e0f7221 */ /* 0x000fe20000000000 */
[----:B------:R-:W-:-:S07]  /*0ed0*/  MOV R19, R26 ;  /* 0x0000001a00137202 */ /* 0x000fce0000000f00 */
[----:B------:R-:W-:Y:S05]  /*0ee0*/  WARPSYNC.COLLECTIVE R8, `(.L_x_14) ;  /* 0x0000000008087348 */ /* 0x000fea0003c00000 */
[----:B------:R0:W1:Y:S02]  /*0ef0*/  SHFL.BFLY P0, R12, R19, R13, R12 ;  /* 0x0c00000d130c7389 */ /* 0x000064000000000c */
[----:B01----:R-:W-:Y:S05]  /*0f00*/  ENDCOLLECTIVE ;  /* 0x000000000000791b */ /* 0x003fea0003800000 */
.L_x_14:
[----:B------:R-:W-:Y:S05]  /*0f10*/  BSYNC B1 ;  /* 0x0000000000017941 */ /* 0x000fea0003800000 */
.L_x_13:
        /* <DEDUP_REMOVED lines=8> */
.L_x_16:
[----:B------:R-:W-:Y:S05]  /*0fa0*/  BSYNC B1 ;  /* 0x0000000000017941 */ /* 0x000fea0003800000 */
.L_x_15:
[----:B------:R-:W-:Y:S01]  /*0fb0*/  IMAD.MOV.U32 R13, RZ, RZ, R12 ;  /* 0x000000ffff0d7224 */ /* 0x000fe200078e000c */
[----:B------:R-:W-:Y:S01]  /*0fc0*/  IADD3 R18, PT, PT, R2, -0x8, RZ ;  /* 0xfffffff802127810 */ /* 0x000fe20007ffe0ff */
[----:B------:R-:W-:Y:S01]  /*0fd0*/  FADD R10, R26, R25 ;  /* 0x000000191a0a7221 */ /* 0x000fe20000000000 */
[----:B------:R-:W-:Y:S01]  /*0fe0*/  BSSY B1, `(.L_x_17) ;  /* 0x0000009000017945 */ /* 0x000fe20003800000 */
[----:B------:R-:W-:Y:S01]  /*0ff0*/  FADD R11, R15, R13 ;  /* 0x0000000d0f0b7221 */ /* 0x000fe20000000000 */
[----:B------:R-:W-:Y:S01]  /*1000*/  ISETP.GE.AND P2, PT, R18, R3, PT ;  /* 0x000000031200720c */ /* 0x000fe20003f46270 */
[----:B------:R-:W-:Y:S01]  /*1010*/  IMAD.MOV.U32 R19, RZ, RZ, R10 ;  /* 0x000000ffff137224 */ /* 0x000fe200078e000a */
[----:B------:R-:W-:Y:S01]  /*1020*/  MOV R13, 0x1 ;  /* 0x00000001000d7802 */ /* 0x000fe20000000f00 */
[----:B------:R-:W-:-:S10]  /*1030*/  IMAD.MOV.U32 R12, RZ, RZ, 0x181f ;  /* 0x0000181fff0c7424 */ /* 0x000fd400078e00ff */
[----:B------:R-:W-:Y:S05]  /*1040*/  WARPSYNC.COLLECTIVE R8, `(.L_x_18) ;  /* 0x0000000008087348 */ /* 0x000fea0003c00000 */
[----:B------:R0:W1:Y:S02]  /*1050*/  SHFL.BFLY P0, R12, R19, R13, R12 ;  /* 0x0c00000d130c7389 */ /* 0x000064000000000c */
[----:B01----:R-:W-:Y:S05]  /*1060*/  ENDCOLLECTIVE ;  /* 0x000000000000791b */ /* 0x003fea0003800000 */
.L_x_18:
[----:B------:R-:W-:Y:S05]  /*1070*/  BSYNC B1 ;  /* 0x0000000000017941 */ /* 0x000fea0003800000 */
.L_x_17:
[----:B------:R-:W-:Y:S02]  /*1080*/  MOV R27, R12 ;  /* 0x0000000c001b7202 */ /* 0x000fe40000000f00 */
[----:B------:R-:W0:Y:S01]  /*1090*/  @!P2 LDC.64 R12, c[0x0][0x388] ;  /* 0x0000e200ff0cab82 */ /* 0x000e220000000a00 */
[----:B------:R-:W-:Y:S02]  /*10a0*/  @!P2 IADD3 R18, P0, PT, R7, R18, RZ ;  /* 0x000000120712a210 */ /* 0x000fe40007f1e0ff */
[----:B------:R-:W-:-:S03]  /*10b0*/  FADD R10, R10, R27 ;  /* 0x0000001b0a0a7221 */ /* 0x000fc60000000000 */
[----:B------:R-:W-:Y:S01]  /*10c0*/  @!P2 IMAD.X R19, RZ, RZ, R5, P0 ;  /* 0x000000ffff13a224 */ /* 0x000fe200000e0605 */
[----:B0-----:R-:W-:-:S04]  /*10d0*/  @!P2 LEA R12, P1, R18, R12, 0x3 ;  /* 0x0000000c120ca211 */ /* 0x001fc800078218ff */
[----:B------:R-:W-:-:S06]  /*10e0*/  @!P2 LEA.HI.X R13, R18, R13, R19, 0x3, P1 ;  /* 0x0000000d120da211 */ /* 0x000fcc00008f1c13 */
[----:B------:R-:W2:Y:S01]  /*10f0*/  @!P2 LDG.E.64.CONSTANT R12, desc[UR6][R12.64] ;  /* 0x000000060c0ca981 */ /* 0x000ea2000c1e9b00 */
[----:B------:R-:W-:Y:S01]  /*1100*/  HFMA2 R27, -RZ, RZ, 0, 0 ;  /* 0x00000000ff1b7431 */ /* 0x000fe200000001ff */
[----:B------:R-:W-:Y:S01]  /*1110*/  MOV R14, RZ ;  /* 0x000000ff000e7202 */ /* 0x000fe20000000f00 */
[----:B------:R-:W-:Y:S01]  /*1120*/  BSSY B1, `(.L_x_19) ;  /* 0x0000009000017945 */ /* 0x000fe20003800000 */
[----:B--2---:R-:W-:Y:S02]  /*1130*/  @!P2 IMAD.MOV.U32 R27, RZ, RZ, R12 ;  /* 0x000000ffff1ba224 */ /* 0x004fe400078e000c */
[----:B------:R-:W-:Y:S02]  /*1140*/  HFMA2 R12, -RZ, RZ, 0, 0.0020122528076171875 ;  /* 0x0000181fff0c7431 */ /* 0x000fe400000001ff */
[----:B------:R-:W-:Y:S02]  /*1150*/  @!P2 IMAD.MOV.U32 R14, RZ, RZ, R13 ;  /* 0x000000ffff0ea224 */ /* 0x000fe400078e000d */
[----:B------:R-:W-:Y:S01]  /*1160*/  IMAD.MOV.U32 R13, RZ, RZ, 0x4 ;  /* 0x00000004ff0d7424 */ /* 0x000fe200078e00ff */
[----:B------:R-:W-:-:S07]  /*1170*/  MOV R19, R27 ;  /* 0x0000001b00137202 */ /* 0x000fce0000000f00 */
[----:B------:R-:W-:Y:S05]  /*1180*/  WARPSYNC.COLLECTIVE R8, `(.L_x_20) ;  /* 0x0000000008087348 */ /* 0x000fea0003c00000 */
[----:B------:R0:W1:Y:S02]  /*1190*/  SHFL.BFLY P0, R12, R19, R13, R12 ;  /* 0x0c00000d130c7389 */ /* 0x000064000000000c */
[----:B01----:R-:W-:Y:S05]  /*11a0*/  ENDCOLLECTIVE ;  /* 0x000000000000791b */ /* 0x003fea0003800000 */
.L_x_20:
[----:B------:R-:W-:Y:S05]  /*11b0*/  BSYNC B1 ;  /* 0x0000000000017941 */ /* 0x000fea0003800000 */
.L_x_19:
        /* <DEDUP_REMOVED lines=8> */
.L_x_22:
[----:B------:R-:W-:Y:S05]  /*1240*/  BSYNC B1 ;  /* 0x0000000000017941 */ /* 0x000fea0003800000 */
.L_x_21:
[----:B------:R-:W-:Y:S01]  /*1250*/  FADD R27, R24, R27 ;  /* 0x0000001b181b7221 */ /* 0x000fe20000000000 */
[----:B------:R-:W-:Y:S01]  /*1260*/  BSSY B1, `(.L_x_23) ;  /* 0x0000008000017945 */ /* 0x000fe20003800000 */
[----:B------:R-:W-:Y:S01]  /*1270*/  FADD R14, R12, R14 ;  /* 0x0000000e0c0e7221 */ /* 0x000fe20000000000 */
[----:B------:R-:W-:Y:S01]  /*1280*/  MOV R13, 0x2 ;  /* 0x00000002000d7802 */ /* 0x000fe20000000f00 */
[----:B------:R-:W-:Y:S02]  /*1290*/  IMAD.MOV.U32 R19, RZ, RZ, R27 ;  /* 0x000000ffff137224 */ /* 0x000fe400078e001b */
[----:B------:R-:W-:-:S07]  /*12a0*/  IMAD.MOV.U32 R12, RZ, RZ, 0x181f ;  /* 0x0000181fff0c7424 */ /* 0x000fce00078e00ff */
[----:B------:R-:W-:Y:S05]  /*12b0*/  WARPSYNC.COLLECTIVE R8, `(.L_x_24) ;  /* 0x0000000008087348 */ /* 0x000fea0003c00000 */
[----:B------:R0:W1:Y:S02]  /*12c0*/  SHFL.BFLY P0, R12, R19, R13, R12 ;  /* 0x0c00000d130c7389 */ /* 0x000064000000000c */
[----:B01----:R-:W-:Y:S05]  /*12d0*/  ENDCOLLECTIVE ;  /* 0x000000000000791b */ /* 0x003fea0003800000 */
.L_x_24:
[----:B------:R-:W-:Y:S05]  /*12e0*/  BSYNC B1 ;  /* 0x0000000000017941 */ /* 0x000fea0003800000 */
.L_x_23:
[----:B------:R-:W-:Y:S01]  /*12f0*/  HFMA2 R13, -RZ, RZ, 0, 1.1920928955078125e-07 ;  /* 0x00000002ff0d7431 */ /* 0x000fe200000001ff */
[----:B------:R-:W-:Y:S01]  /*1300*/  BSSY B1, `(.L_x_25) ;  /* 0x0000007000017945 */ /* 0x000fe20003800000 */
[----:B------:R-:W-:Y:S01]  /*1310*/  MOV R23, R12 ;  /* 0x0000000c00177202 */ /* 0x000fe20000000f00 */
[----:B------:R-:W-:Y:S02]  /*1320*/  IMAD.MOV.U32 R19, RZ, RZ, R14 ;  /* 0x000000ffff137224 */ /* 0x000fe400078e000e */
[----:B------:R-:W-:-:S07]  /*1330*/  IMAD.MOV.U32 R12, RZ, RZ, 0x181f ;  /* 0x0000181fff0c7424 */ /* 0x000fce00078e00ff */
[----:B------:R-:W-:Y:S05]  /*1340*/  WARPSYNC.COLLECTIVE R8, `(.L_x_26) ;  /* 0x0000000008087348 */ /* 0x000fea0003c00000 */
[----:B------:R0:W1:Y:S02]  /*1350*/  SHFL.BFLY P0, R12, R19, R13, R12 ;  /* 0x0c00000d130c7389 */ /* 0x000064000000000c */
[----:B01----:R-:W-:Y:S05]  /*1360*/  ENDCOLLECTIVE ;  /* 0x000000000000791b */ /* 0x003fea0003800000 */
.L_x_26:
[----:B------:R-:W-:Y:S05]  /*1370*/  BSYNC B1 ;  /* 0x0000000000017941 */ /* 0x000fea0003800000 */
.L_x_25:
[----:B------:R-:W-:Y:S01]  /*1380*/  MOV R19, R12 ;  /* 0x0000000c00137202 */ /* 0x000fe20000000f00 */
[----:B------:R-:W-:Y:S01]  /*1390*/  FADD R15, R27, R23 ;  /* 0x000000171b0f7221 */ /* 0x000fe20000000000 */
[----:B------:R-:W-:Y:S01]  /*13a0*/  HFMA2 R13, -RZ, RZ, 0, 5.9604644775390625e-08 ;  /* 0x00000001ff0d7431 */ /* 0x000fe200000001ff */
[----:B------:R-:W-:Y:S01]  /*13b0*/  BSSY B1, `(.L_x_27) ;  /* 0x0000008000017945 */ /* 0x000fe20003800000 */
[----:B------:R-:W-:Y:S01]  /*13c0*/  ISETP.GE.AND P2, PT, R2, R3, PT ;  /* 0x000000030200720c */ /* 0x000fe20003f46270 */
[----:B------:R-:W-:Y:S01]  /*13d0*/  FADD R14, R14, R19 ;  /* 0x000000130e0e7221 */ /* 0x000fe20000000000 */
[----:B------:R-:W-:Y:S02]  /*13e0*/  IMAD.MOV.U32 R19, RZ, RZ, R15 ;  /* 0x000000ffff137224 */ /* 0x000fe400078e000f */
[----:B------:R-:W-:-:S09]  /*13f0*/  IMAD.MOV.U32 R12, RZ, RZ, 0x181f ;  /* 0x0000181fff0c7424 */ /* 0x000fd200078e00ff */
[----:B------:R-:W-:Y:S05]  /*1400*/  WARPSYNC.COLLECTIVE R8, `(.L_x_28) ;  /* 0x0000000008087348 */ /* 0x000fea0003c00000 */
[----:B------:R0:W1:Y:S02]  /*1410*/  SHFL.BFLY P0, R12, R19, R13, R12 ;  /* 0x0c00000d130c7389 */ /* 0x000064000000000c */
[----:B01----:R-:W-:Y:S05]  /*1420*/  ENDCOLLECTIVE ;  /* 0x000000000000791b */ /* 0x003fea0003800000 */
.L_x_28:
[----:B------:R-:W-:Y:S05]  /*1430*/  BSYNC B1 ;  /* 0x0000000000017941 */ /* 0x000fea0003800000 */
.L_x_27:
[----:B------:R-:W-:Y:S01]  /*1440*/  MOV R18, R12 ;  /* 0x0000000c00127202 */ /* 0x000fe20000000f00 */
[----:B------:R-:W-:Y:S01]  /*1450*/  HFMA2 R12, -RZ, RZ, 0, 0.0020122528076171875 ;  /* 0x0000181fff0c7431 */ /* 0x000fe200000001ff */
[----:B------:R-:W-:Y:S01]  /*1460*/  BSSY B1, `(.L_x_29) ;  /* 0x0000008000017945 */ /* 0x000fe20003800000 */
[----:B------:R-:W-:Y:S01]  /*1470*/  FADD R16, R11, R16 ;  /* 0x000000100b107221 */ /* 0x000fe20000000000 */
[----:B------:R-:W-:Y:S01]  /*1480*/  FADD R17, R10, R17 ;  /* 0x000000110a117221 */ /* 0x000fe20000000000 */
[----:B------:R-:W-:Y:S01]  /*1490*/  MOV R19, R14 ;  /* 0x0000000e00137202 */ /* 0x000fe20000000f00 */
[----:B------:R-:W-:-:S07]  /*14a0*/  IMAD.MOV.U32 R13, RZ, RZ, 0x1 ;  /* 0x00000001ff0d7424 */ /* 0x000fce00078e00ff */
[----:B------:R-:W-:Y:S05]  /*14b0*/  WARPSYNC.COLLECTIVE R8, `(.L_x_30) ;  /* 0x0000000008087348 */ /* 0x000fea0003c00000 */
[----:B------:R0:W1:Y:S02]  /*14c0*/  SHFL.BFLY P0, R12, R19, R13, R12 ;  /* 0x0c00000d130c7389 */ /* 0x000064000000000c */
[----:B01----:R-:W-:Y:S05]  /*14d0*/  ENDCOLLECTIVE ;  /* 0x000000000000791b */ /* 0x003fea0003800000 */
.L_x_30:
[----:B------:R-:W-:Y:S05]  /*14e0*/  BSYNC B1 ;  /* 0x0000000000017941 */ /* 0x000fea0003800000 */
.L_x_29:
[----:B------:R-:W0:Y:S01]  /*14f0*/  @!P2 LDC.64 R10, c[0x0][0x388] ;  /* 0x0000e200ff0aab82 */ /* 0x000e220000000a00 */
[----:B------:R-:W-:Y:S01]  /*1500*/  MOV R19, R12 ;  /* 0x0000000c00137202 */ /* 0x000fe20000000f00 */
[----:B------:R-:W-:Y:S01]  /*1510*/  FADD R15, R15, R18 ;  /* 0x000000120f0f7221 */ /* 0x000fe20000000000 */
[----:B------:R-:W-:-:S03]  /*1520*/  @!P2 IADD3 R18, P1, PT, R7, R2, RZ ;  /* 0x000000020712a210 */ /* 0x000fc60007f3e0ff */
[----:B------:R-:W-:Y:S02]  /*1530*/  FADD R14, R14, R19 ;  /* 0x000000130e0e7221 */ /* 0x000fe40000000000 */
[----:B------:R-:W-:Y:S01]  /*1540*/  @!P2 IMAD.X R19, RZ, RZ, R5, P1 ;  /* 0x000000ffff13a224 */ /* 0x000fe200008e0605 */
[----:B0-----:R-:W-:-:S04]  /*1550*/  @!P2 LEA R10, P0, R18, R10, 0x3 ;  /* 0x0000000a120aa211 */ /* 0x001fc800078018ff */
[----:B------:R-:W-:-:S06]  /*1560*/  @!P2 LEA.HI.X R11, R18, R11, R19, 0x3, P0 ;  /* 0x0000000b120ba211 */ /* 0x000fcc00000f1c13 */
[----:B------:R-:W2:Y:S01]  /*1570*/  @!P2 LDG.E.64.CONSTANT R10, desc[UR6][R10.64] ;  /* 0x000000060a0aa981 */ /* 0x000ea2000c1e9b00 */
[----:B------:R-:W-:Y:S01]  /*1580*/  HFMA2 R23, -RZ, RZ, 0, 0 ;  /* 0x00000000ff177431 */ /* 0x000fe200000001ff */
[----:B------:R-:W-:Y:S01]  /*1590*/  BSSY B1, `(.L_x_31) ;  /* 0x0000008000017945 */ /* 0x000fe20003800000 */
[----:B------:R-:W-:Y:S01]  /*15a0*/  HFMA2 R13, -RZ, RZ, 0, 2.384185791015625e-07 ;  /* 0x00000004ff0d7431 */ /* 0x000fe200000001ff */
[----:B------:R-:W-:Y:S02]  /*15b0*/  MOV R12, 0x181f ;  /* 0x0000181f000c7802 */ /* 0x000fe40000000f00 */
[----:B--2---:R-:W-:-:S05]  /*15c0*/  @!P2 MOV R23, R10 ;  /* 0x0000000a0017a202 */ /* 0x004fca0000000f00 */
[----:B------:R-:W-:-:S07]  /*15d0*/  IMAD.MOV.U32 R19, RZ, RZ, R23 ;  /* 0x000000ffff137224 */ /* 0x000fce00078e0017 */
[----:B------:R-:W-:Y:S05]  /*15e0*/  WARPSYNC.COLLECTIVE R8, `(.L_x_32) ;  /* 0x0000000008087348 */ /* 0x000fea0003c00000 */
[----:B------:R0:W1:Y:S02]  /*15f0*/  SHFL.BFLY P0, R12, R19, R13, R12 ;  /* 0x0c00000d130c7389 */ /* 0x000064000000000c */
[----:B01----:R-:W-:Y:S05]  /*1600*/  ENDCOLLECTIVE ;  /* 0x000000000000791b */ /* 0x003fea0003800000 */
.L_x_32:
[----:B------:R-:W-:Y:S05]  /*1610*/  BSYNC B1 ;  /* 0x0000000000017941 */ /* 0x000fea0003800000 */
.L_x_31:
[----:B------:R-:W-:Y:S01]  /*1620*/  HFMA2 R22, -RZ, RZ, 0, 0 ;  /* 0x00000000ff167431 */ /* 0x000fe200000001ff */
[----:B------:R-:W-:Y:S01]  /*1630*/  BSSY B1, `(.L_x_33) ;  /* 0x0000009000017945 */ /* 0x000fe20003800000 */
[----:B------:R-:W-:Y:S02]  /*1640*/  HFMA2 R13, -RZ, RZ, 0, 2.384185791015625e-07 ;  /* 0x00000004ff0d7431 */ /* 0x000fe400000001ff */
[----:B------:R-:W-:Y:S01]  /*1650*/  IMAD.MOV.U32 R25, RZ, RZ, R12 ;  /* 0x000000ffff197224 */ /* 0x000fe200078e000c */
[----:B------:R-:W-:Y:S02]  /*1660*/  MOV R12, 0x181f ;  /* 0x0000181f000c7802 */ /* 0x000fe40000000f00 */
[----:B------:R-:W-:-:S05]  /*1670*/  @!P2 MOV R22, R11 ;  /* 0x0000000b0016a202 */ /* 0x000fca0000000f00 */
[----:B------:R-:W-:-:S07]  /*1680*/  IMAD.MOV.U32 R19, RZ, RZ, R22 ;  /* 0x000000ffff137224 */ /* 0x000fce00078e0016 */
[----:B------:R-:W-:Y:S05]  /*1690*/  WARPSYNC.COLLECTIVE R8, `(.L_x_34) ;  /* 0x0000000008087348 */ /* 0x000fea0003c00000 */
[----:B------:R0:W1:Y:S02]  /*16a0*/  SHFL.BFLY P0, R12, R19, R13, R12 ;  /* 0x0c00000d130c7389 */ /* 0x000064000000000c */
[----:B01----:R-:W-:Y:S05]  /*16b0*/  ENDCOLLECTIVE ;  /* 0x000000000000791b */ /* 0x003fea0003800000 */
.L_x_34:
[----:B------:R-:W-:Y:S05]  /*16c0*/  BSYNC B1 ;  /* 0x0000000000017941 */ /* 0x000fea0003800000 */
.L_x_33:
[----:B------:R-:W-:Y:S01]  /*16d0*/  FADD R11, R25, R23 ;  /* 0x00000017190b7221 */ /* 0x000fe20000000000 */
[----:B------:R-:W-:Y:S01]  /*16e0*/  HFMA2 R13, -RZ, RZ, 0, 1.1920928955078125e-07 ;  /* 0x00000002ff0d7431 */ /* 0x000fe200000001ff */
[----:B------:R-:W-:Y:S01]  /*16f0*/  BSSY B1, `(.L_x_35) ;  /* 0x0000007000017945 */ /* 0x000fe20003800000 */
[----:B------:R-:W-:Y:S02]  /*1700*/  IMAD.MOV.U32 R26, RZ, RZ, R12 ;  /* 0x000000ffff1a7224 */ /* 0x000fe400078e000c */
[----:B------:R-:W-:Y:S01]  /*1710*/  MOV R19, R11 ;  /* 0x0000000b00137202 */ /* 0x000fe20000000f00 */
[----:B------:R-:W-:-:S07]  /*1720*/  IMAD.MOV.U32 R12, RZ, RZ, 0x181f ;  /* 0x0000181fff0c7424 */ /* 0x000fce00078e00ff */
[----:B------:R-:W-:Y:S05]  /*1730*/  WARPSYNC.COLLECTIVE R8, `(.L_x_36) ;  /* 0x0000000008087348 */ /* 0x000fea0003c00000 */
[----:B------:R0:W1:Y:S02]  /*1740*/  SHFL.BFLY P0, R12, R19, R13, R12 ;  /* 0x0c00000d130c7389 */ /* 0x000064000000000c */
[----:B01----:R-:W-:Y:S05]  /*1750*/  ENDCOLLECTIVE ;  /* 0x000000000000791b */ /* 0x003fea0003800000 */
.L_x_36:
[----:B------:R-:W-:Y:S05]  /*1760*/  BSYNC B1 ;  /* 0x0000000000017941 */ /* 0x000fea0003800000 */
.L_x_35:
[----:B------:R-:W-:Y:S01]  /*1770*/  FADD R18, R26, R22 ;  /* 0x000000161a127221 */ /* 0x000fe20000000000 */
[----:B------:R-:W-:Y:S01]  /*1780*/  MOV R23, R12 ;  /* 0x0000000c00177202 */ /* 0x000fe20000000f00 */
[----:B------:R-:W-:Y:S01]  /*1790*/  HFMA2 R12, -RZ, RZ, 0, 0.0020122528076171875 ;  /* 0x0000181fff0c7431 */ /* 0x000fe200000001ff */
[----:B------:R-:W-:Y:S01]  /*17a0*/  BSSY B1, `(.L_x_37) ;  /* 0x0000006000017945 */ /* 0x000fe20003800000 */
[----:B------:R-:W-:Y:S01]  /*17b0*/  IMAD.MOV.U32 R13, RZ, RZ, 0x2 ;  /* 0x00000002ff0d7424 */ /* 0x000fe200078e00ff */
[----:B------:R-:W-:-:S07]  /*17c0*/  MOV R19, R18 ;  /* 0x0000001200137202 */ /* 0x000fce0000000f00 */
[----:B------:R-:W-:Y:S05]  /*17d0*/  WARPSYNC.COLLECTIVE R8, `(.L_x_38) ;  /* 0x0000000008087348 */ /* 0x000fea0003c00000 */
[----:B------:R0:W1:Y:S02]  /*17e0*/  SHFL.BFLY P0, R12, R19, R13, R12 ;  /* 0x0c00000d130c7389 */ /* 0x000064000000000c */
[----:B01----:R-:W-:Y:S05]  /*17f0*/  ENDCOLLECTIVE ;  /* 0x000000000000791b */ /* 0x003fea0003800000 */
.L_x_38:
[----:B------:R-:W-:Y:S05]  /*1800*/  BSYNC B1 ;  /* 0x0000000000017941 */ /* 0x000fea0003800000 */
.L_x_37:
[----:B------:R-:W-:Y:S01]  /*1810*/  FADD R23, R11, R23 ;  /* 0x000000170b177221 */ /* 0x000fe20000000000 */
[----:B------:R-:W-:Y:S01]  /*1820*/  HFMA2 R13, -RZ, RZ, 0, 5.9604644775390625e-08 ;  /* 0x00000001ff0d7431 */ /* 0x000fe200000001ff */
[----:B------:R-:W-:Y:S01]  /*1830*/  BSSY B1, `(.L_x_39) ;  /* 0x0000007000017945 */ /* 0x000fe20003800000 */
[----:B------:R-:W-:Y:S01]  /*1840*/  MOV R22, R12 ;  /* 0x0000000c00167202 */ /* 0x000fe20000000f00 */
[----:B------:R-:W-:Y:S01]  /*1850*/  IMAD.MOV.U32 R19, RZ, RZ, R23 ;  /* 0x000000ffff137224 */ /* 0x000fe200078e0017 */
[----:B------:R-:W-:-:S07]  /*1860*/  MOV R12, 0x181f ;  /* 0x0000181f000c7802 */ /* 0x000fce0000000f00 */
[----:B------:R-:W-:Y:S05]  /*1870*/  WARPSYNC.COLLECTIVE R8, `(.L_x_40) ;  /* 0x0000000008087348 */ /* 0x000fea0003c00000 */
[----:B------:R0:W1:Y:S02]  /*1880*/  SHFL.BFLY P0, R12, R19, R13, R12 ;  /* 0x0c00000d130c7389 */ /* 0x000064000000000c */
[----:B01----:R-:W-:Y:S05]  /*1890*/  ENDCOLLECTIVE ;  /* 0x000000000000791b */ /* 0x003fea0003800000 */
.L_x_40:
[----:B------:R-:W-:Y:S05]  /*18a0*/  BSYNC B1 ;  /* 0x0000000000017941 */ /* 0x000fea0003800000 */
.L_x_39:
[----:B------:R-:W-:Y:S01]  /*18b0*/  FADD R11, R18, R22 ;  /* 0x00000016120b7221 */ /* 0x000fe20000000000 */
[----:B------:R-:W-:Y:S01]  /*18c0*/  IMAD.MOV.U32 R10, RZ, RZ, R12 ;  /* 0x000000ffff0a7224 */ /* 0x000fe200078e000c */
[----:B------:R-:W-:Y:S01]  /*18d0*/  IADD3 R22, PT, PT, R2, 0x8, RZ ;  /* 0x0000000802167810 */ /* 0x000fe20007ffe0ff */
[----:B------:R-:W-:Y:S01]  /*18e0*/  HFMA2 R12, -RZ, RZ, 0, 0.0020122528076171875 ;  /* 0x0000181fff0c7431 */ /* 0x000fe200000001ff */
[----:B------:R-:W-:Y:S01]  /*18f0*/  BSSY B1, `(.L_x_41) ;  /* 0x000000a000017945 */ /* 0x000fe20003800000 */
[----:B------:R-:W-:Y:S01]  /*1900*/  FADD R16, R16, R15 ;  /* 0x0000000f10107221 */ /* 0x000fe20000000000 */
[----:B------:R-:W-:Y:S01]  /*1910*/  ISETP.GE.AND P2, PT, R22, R3, PT ;  /* 0x000000031600720c */ /* 0x000fe20003f46270 */
[----:B------:R-:W-:Y:S01]  /*1920*/  FADD R17, R17, R14 ;  /* 0x0000000e11117221 */ /* 0x000fe20000000000 */
[----:B------:R-:W-:Y:S01]  /*1930*/  FADD R10, R23, R10 ;  /* 0x0000000a170a7221 */ /* 0x000fe20000000000 */
[----:B------:R-:W-:Y:S01]  /*1940*/  MOV R19, R11 ;  /* 0x0000000b00137202 */ /* 0x000fe20000000f00 */
[----:B------:R-:W-:-:S09]  /*1950*/  IMAD.MOV.U32 R13, RZ, RZ, 0x1 ;  /* 0x00000001ff0d7424 */ /* 0x000fd200078e00ff */
[----:B------:R-:W-:Y:S05]  /*1960*/  WARPSYNC.COLLECTIVE R8, `(.L_x_42) ;  /* 0x0000000008087348 */ /* 0x000fea0003c00000 */
[----:B------:R0:W1:Y:S02]  /*1970*/  SHFL.BFLY P0, R12, R19, R13, R12 ;  /* 0x0c00000d130c7389 */ /* 0x000064000000000c */
[----:B01----:R-:W-:Y:S05]  /*1980*/  ENDCOLLECTIVE ;  /* 0x000000000000791b */ /* 0x003fea0003800000 */
.L_x_42:
[----:B------:R-:W-:Y:S05]  /*1990*/  BSYNC B1 ;  /* 0x0000000000017941 */ /* 0x000fea0003800000 */
.L_x_41:
[----:B------:R-:W0:Y:S01]  /*19a0*/  @!P2 LDC.64 R18, c[0x0][0x388] ;  /* 0x0000e200ff12ab82 */ /* 0x000e220000000a00 */
[----:B------:R-:W-:Y:S02]  /*19b0*/  @!P2 IADD3 R22, P1, PT, R7, R22, RZ ;  /* 0x000000160716a210 */ /* 0x000fe40007f3e0ff */
[----:B------:R-:W-:-:S03]  /*19c0*/  MOV R13, R12 ;  /* 0x0000000c000d7202 */ /* 0x000fc60000000f00 */
[----:B------:R-:W-:Y:S01]  /*19d0*/  @!P2 IMAD.X R23, RZ, RZ, R5, P1 ;  /* 0x000000ffff17a224 */ /* 0x000fe200008e0605 */
[----:B------:R-:W-:Y:S01]  /*19e0*/  CS2R R24, SRZ ;  /* 0x0000000000187805 */ /* 0x000fe2000001ff00 */
[----:B------:R-:W-:Y:S01]  /*19f0*/  FADD R11, R11, R13 ;  /* 0x0000000d0b0b7221 */ /* 0x000fe20000000000 */
[----:B0-----:R-:W-:-:S04]  /*1a00*/  @!P2 LEA R18, P0, R22, R18, 0x3 ;  /* 0x000000121612a211 */ /* 0x001fc800078018ff */
[----:B------:R-:W-:-:S06]  /*1a10*/  @!P2 LEA.HI.X R19, R22, R19, R23, 0x3, P0 ;  /* 0x000000131613a211 */ /* 0x000fcc00000f1c17 */
[----:B------:R-:W2:Y:S01]  /*1a20*/  @!P2 LDG.E.64.CONSTANT R18, desc[UR6][R18.64] ;  /* 0x000000061212a981 */ /* 0x000ea2000c1e9b00 */
[----:B------:R-:W-:Y:S01]  /*1a30*/  HFMA2 R13, -RZ, RZ, 0, 2.384185791015625e-07 ;  /* 0x00000004ff0d7431 */ /* 0x000fe200000001ff */
[----:B------:R-:W-:Y:S01]  /*1a40*/  BSSY B1, `(.L_x_43) ;  /* 0x0000008000017945 */ /* 0x000fe20003800000 */
[----:B------:R-:W-:Y:S02]  /*1a50*/  MOV R12, 0x181f ;  /* 0x0000181f000c7802 */ /* 0x000fe40000000f00 */
[----:B--2---:R-:W-:Y:S02]  /*1a60*/  @!P2 MOV R24, R18 ;  /* 0x000000120018a202 */ /* 0x004fe40000000f00 */
[----:B------:R-:W-:-:S03]  /*1a70*/  @!P2 MOV R25, R19 ;  /* 0x000000130019a202 */ /* 0x000fc60000000f00 */
[----:B------:R-:W-:-:S07]  /*1a80*/  IMAD.MOV.U32 R19, RZ, RZ, R24 ;  /* 0x000000ffff137224 */ /* 0x000fce00078e0018 */
[----:B------:R-:W-:Y:S05]  /*1a90*/  WARPSYNC.COLLECTIVE R8, `(.L_x_44) ;  /* 0x0000000008087348 */ /* 0x000fea0003c00000 */
[----:B------:R0:W1:Y:S02]  /*1aa0*/  SHFL.BFLY P0, R12, R19, R13, R12 ;  /* 0x0c00000d130c7389 */ /* 0x000064000000000c */
[----:B01----:R-:W-:Y:S05]  /*1ab0*/  ENDCOLLECTIVE ;  /* 0x000000000000791b */ /* 0x003fea0003800000 */
.L_x_44:
[----:B------:R-:W-:Y:S05]  /*1ac0*/  BSYNC B1 ;  /* 0x0000000000017941 */ /* 0x000fea0003800000 */
.L_x_43:
[----:B------:R-:W-:Y:S01]  /*1ad0*/  HFMA2 R13, -RZ, RZ, 0, 2.384185791015625e-07 ;  /* 0x00000004ff0d7431 */ /* 0x000fe200000001ff */
[----:B------:R-:W-:Y:S01]  /*1ae0*/  BSSY B1, `(.L_x_45) ;  /* 0x0000007000017945 */ /* 0x000fe20003800000 */
[----:B------:R-:W-:Y:S01]  /*1af0*/  IMAD.MOV.U32 R26, RZ, RZ, R12 ;  /* 0x000000ffff1a7224 */ /* 0x000fe200078e000c */
[----:B------:R-:W-:Y:S01]  /*1b00*/  MOV R19, R25 ;  /* 0x0000001900137202 */ /* 0x000fe20000000f00 */
[----:B------:R-:W-:-:S07]  /*1b10*/  IMAD.MOV.U32 R12, RZ, RZ, 0x181f ;  /* 0x0000181fff0c7424 */ /* 0x000fce00078e00ff */
[----:B------:R-:W-:Y:S05]  /*1b20*/  WARPSYNC.COLLECTIVE R8, `(.L_x_46) ;  /* 0x0000000008087348 */ /* 0x000fea0003c00000 */
[----:B------:R0:W1:Y:S02]  /*1b30*/  SHFL.BFLY P0, R12, R19, R13, R12 ;  /* 0x0c00000d130c7389 */ /* 0x000064000000000c */
[----:B01----:R-:W-:Y:S05]  /*1b40*/  ENDCOLLECTIVE ;  /* 0x000000000000791b */ /* 0x003fea0003800000 */
.L_x_46:
[----:B------:R-:W-:Y:S05]  /*1b50*/  BSYNC B1 ;  /* 0x0000000000017941 */ /* 0x000fea0003800000 */
.L_x_45:
[----:B------:R-:W-:Y:S01]  /*1b60*/  FADD R24, R26, R24 ;  /* 0x000000181a187221 */ /* 0x000fe20000000000 */
[----:B------:R-:W-:Y:S01]  /*1b70*/  HFMA2 R13, -RZ, RZ, 0, 1.1920928955078125e-07 ;  /* 0x00000002ff0d7431 */ /* 0x000fe200000001ff */
[----:B------:R-:W-:Y:S01]  /*1b80*/  BSSY B1, `(.L_x_47) ;  /* 0x0000007000017945 */ /* 0x000fe20003800000 */
[----:B------:R-:W-:Y:S01]  /*1b90*/  FADD R25, R12, R25 ;  /* 0x000000190c197221 */ /* 0x000fe20000000000 */
[----:B------:R-:W-:Y:S01]  /*1ba0*/  IMAD.MOV.U32 R12, RZ, RZ, 0x181f ;  /* 0x0000181fff0c7424 */ /* 0x000fe200078e00ff */
[----:B------:R-:W-:-:S07]  /*1bb0*/  MOV R19, R24 ;  /* 0x0000001800137202 */ /* 0x000fce0000000f00 */
[----:B------:R-:W-:Y:S05]  /*1bc0*/  WARPSYNC.COLLECTIVE R8, `(.L_x_48) ;  /* 0x0000000008087348 */ /* 0x000fea0003c00000 */
[----:B------:R0:W1:Y:S02]  /*1bd0*/  SHFL.BFLY P0, R12, R19, R13, R12 ;  /* 0x0c00000d130c7389 */ /* 0x000064000000000c */
[----:B01----:R-:W-:Y:S05]  /*1be0*/  ENDCOLLECTIVE ;  /* 0x000000000000791b */ /* 0x003fea0003800000 */
.L_x_48:
[----:B------:R-:W-:Y:S05]  /*1bf0*/  BSYNC B1 ;  /* 0x0000000000017941 */ /* 0x000fea0003800000 */
.L_x_47:
[----:B------:R-:W-:Y:S01]  /*1c00*/  MOV R26, R12 ;  /* 0x0000000c001a7202 */ /* 0x000fe20000000f00 */
[----:B------:R-:W-:Y:S01]  /*1c10*/  HFMA2 R12, -RZ, RZ, 0, 0.0020122528076171875 ;  /* 0x0000181fff0c7431 */ /* 0x000fe200000001ff */
[----:B------:R-:W-:Y:S01]  /*1c20*/  BSSY B1, `(.L_x_49) ;  /* 0x0000006000017945 */ /* 0x000fe20003800000 */
[----:B------:R-:W-:Y:S01]  /*1c30*/  MOV R19, R25 ;  /* 0x0000001900137202 */ /* 0x000fe20000000f00 */
[----:B------:R-:W-:-:S07]  /*1c40*/  IMAD.MOV.U32 R13, RZ, RZ, 0x2 ;  /* 0x00000002ff0d7424 */ /* 0x000fce00078e00ff */
[----:B------:R-:W-:Y:S05]  /*1c50*/  WARPSYNC.COLLECTIVE R8, `(.L_x_50) ;  /* 0x0000000008087348 */ /* 0x000fea0003c00000 */
[----:B------:R0:W1:Y:S02]  /*1c60*/  SHFL.BFLY P0, R12, R19, R13, R12 ;  /* 0x0c00000d130c7389 */ /* 0x000064000000000c */
[----:B01----:R-:W-:Y:S05]  /*1c70*/  ENDCOLLECTIVE ;  /* 0x000000000000791b */ /* 0x003fea0003800000 */
.L_x_50:
[----:B------:R-:W-:Y:S05]  /*1c80*/  BSYNC B1 ;  /* 0x0000000000017941 */ /* 0x000fea0003800000 */
.L_x_49:
[----:B------:R-:W-:Y:S01]  /*1c90*/  FADD R24, R24, R26 ;  /* 0x0000001a18187221 */ /* 0x000fe20000000000 */
[----:B------:R-:W-:Y:S01]  /*1ca0*/  FADD R25, R25, R12 ;  /* 0x0000000c19197221 */ /* 0x000fe20000000000 */
[----:B------:R-:W-:Y:S01]  /*1cb0*/  HFMA2 R12, -RZ, RZ, 0, 0.0020122528076171875 ;  /* 0x0000181fff0c7431 */ /* 0x000fe200000001ff */
[----:B------:R-:W-:Y:S01]  /*1cc0*/  BSSY B1, `(.L_x_51) ;  /* 0x0000006000017945 */ /* 0x000fe20003800000 */
[----:B------:R-:W-:Y:S01]  /*1cd0*/  IMAD.MOV.U32 R13, RZ, RZ, 0x1 ;  /* 0x00000001ff0d7424 */ /* 0x000fe200078e00ff */
[----:B------:R-:W-:-:S07]  /*1ce0*/  MOV R19, R24 ;  /* 0x0000001800137202 */ /* 0x000fce0000000f00 */
[----:B------:R-:W-:Y:S05]  /*1cf0*/  WARPSYNC.COLLECTIVE R8, `(.L_x_52) ;  /* 0x0000000008087348 */ /* 0x000fea0003c00000 */
[----:B------:R0:W1:Y:S02]  /*1d00*/  SHFL.BFLY P0, R12, R19, R13, R12 ;  /* 0x0c00000d130c7389 */ /* 0x000064000000000c */
[----:B01----:R-:W-:Y:S05]  /*1d10*/  ENDCOLLECTIVE ;  /* 0x000000000000791b */ /* 0x003fea0003800000 */
.L_x_52:
[----:B------:R-:W-:Y:S05]  /*1d20*/  BSYNC B1 ;  /* 0x0000000000017941 */ /* 0x000fea0003800000 */
.L_x_51:
        /* <DEDUP_REMOVED lines=8> */
.L_x_54:
[----:B------:R-:W-:Y:S05]  /*1db0*/  BSYNC B1 ;  /* 0x0000000000017941 */ /* 0x000fea0003800000 */
.L_x_53:
[----:B------:R-:W-:Y:S01]  /*1dc0*/  FADD R23, R16, R10 ;  /* 0x0000000a10177221 */ /* 0x000fe20000000000 */
[----:B------:R-:W-:Y:S01]  /*1dd0*/  FADD R17, R17, R11 ;  /* 0x0000000b11117221 */ /* 0x000fe20000000000 */
[----:B------:R-:W-:Y:S06]  /*1de0*/  BRA `(.L_x_55) ;  /* 0xffffffe800bc7947 */ /* 0x000fec000383ffff */
.L_x_5:
[----:B------:R-:W-:Y:S01]  /*1df0*/  HFMA2 R13, -RZ, RZ, 0, 2.384185791015625e-07 ;  /* 0x00000004ff0d7431 */ /* 0x000fe200000001ff */
[----:B------:R-:W-:Y:S01]  /*1e00*/  BSSY B1, `(.L_x_56) ;  /* 0x0000006000017945 */ /* 0x000fe20003800000 */
[----:B-----5:R-:W-:Y:S01]  /*1e10*/  IMAD.MOV.U32 R19, RZ, RZ, R2 ;  /* 0x000000ffff137224 */ /* 0x020fe200078e0002 */
[----:B------:R-:W-:-:S07]  /*1e20*/  MOV R12, 0x181f ;  /* 0x0000181f000c7802 */ /* 0x000fce0000000f00 */
[----:B------:R-:W-:Y:S05]  /*1e30*/  WARPSYNC.COLLECTIVE R8, `(.L_x_57) ;  /* 0x0000000008087348 */ /* 0x000fea0003c00000 */
[----:B------:R0:W1:Y:S02]  /*1e40*/  SHFL.BFLY P0, R12, R19, R13, R12 ;  /* 0x0c00000d130c7389 */ /* 0x000064000000000c */
[----:B01----:R-:W-:Y:S05]  /*1e50*/  ENDCOLLECTIVE ;  /* 0x000000000000791b */ /* 0x003fea0003800000 */
.L_x_57:
[----:B------:R-:W-:Y:S05]  /*1e60*/  BSYNC B1 ;  /* 0x0000000000017941 */ /* 0x000fea0003800000 */
.L_x_56:
        /* <DEDUP_REMOVED lines=8> */
.L_x_59:
[----:B------:R-:W-:Y:S05]  /*1ef0*/  BSYNC B1 ;  /* 0x0000000000017941 */ /* 0x000fea0003800000 */
.L_x_58:
        /* <DEDUP_REMOVED lines=9> */
.L_x_61:
[----:B------:R-:W-:Y:S05]  /*1f90*/  BSYNC B1 ;  /* 0x0000000000017941 */ /* 0x000fea0003800000 */
.L_x_60:
        /* <DEDUP_REMOVED lines=8> */
.L_x_63:
[----:B------:R-:W-:Y:S05]  /*2020*/  BSYNC B1 ;  /* 0x0000000000017941 */ /* 0x000fea0003800000 */
.L_x_62:
        /* <DEDUP_REMOVED lines=9> */
.L_x_65:
[----:B------:R-:W-:Y:S05]  /*20c0*/  BSYNC B1 ;  /* 0x0000000000017941 */ /* 0x000fea0003800000 */
.L_x_64:
        /* <DEDUP_REMOVED lines=8> */
.L_x_67:
[----:B------:R-:W-:Y:S05]  /*2150*/  BSYNC B1 ;  /* 0x0000000000017941 */ /* 0x000fea0003800000 */
.L_x_66:
[----:B------:R-:W-:Y:S05]  /*2160*/  BRA `(.L_x_68) ;  /* 0xffffffe8007c7947 */ /* 0x000fea000383ffff */
.L_x_69:
[----:B------:R-:W-:-:S00]  /*2170*/  BRA `(.L_x_69) ;  /* 0xfffffffc00fc7947 */ /* 0x000fc0000383ffff */
[----:B------:R-:W-:-:S00]  /*2180*/  NOP ;  /* 0x0000000000007918 */ /* 0x000fc00000000000 */
[----:B------:R-:W-:-:S00]  /*2190*/  NOP ;  /* 0x0000000000007918 */ /* 0x000fc00000000000 */
[----:B------:R-:W-:-:S00]  /*21a0*/  NOP ;  /* 0x0000000000007918 */ /* 0x000fc00000000000 */
[----:B------:R-:W-:-:S00]  /*21b0*/  NOP ;  /* 0x0000000000007918 */ /* 0x000fc00000000000 */
[----:B------:R-:W-:-:S00]  /*21c0*/  NOP ;  /* 0x0000000000007918 */ /* 0x000fc00000000000 */
[----:B------:R-:W-:-:S00]  /*21d0*/  NOP ;  /* 0x0000000000007918 */ /* 0x000fc00000000000 */
[----:B------:R-:W-:-:S00]  /*21e0*/  NOP ;  /* 0x0000000000007918 */ /* 0x000fc00000000000 */
[----:B------:R-:W-:-:S00]  /*21f0*/  NOP ;  /* 0x0000000000007918 */ /* 0x000fc00000000000 */
.L_x_91:


//--------------------- .text._Z15coeffSumKernel2PN6thrust24THRUST_300001_SM_1000_NS7complexIfEEPKS2_ii --------------------------
	.section	.text._Z15coeffSumKernel2PN6thrust24THRUST_300001_SM_1000_NS7complexIfEEPKS2_ii,"ax",@progbits
	.align	128
        .global         _Z15coeffSumKernel2PN6thrust24THRUST_300001_SM_1000_NS7complexIfEEPKS2_ii
        .type           _Z15coeffSumKernel2PN6thrust24THRUST_300001_SM_1000_NS7complexIfEEPKS2_ii,@function
        .size           _Z15coeffSumKernel2PN6thrust24THRUST_300001_SM_1000_NS7complexIfEEPKS2_ii,(.L_x_92 - _Z15coeffSumKernel2PN6thrust24THRUST_300001_SM_1000_NS7complexIfEEPKS2_ii)
        .other          _Z15coeffSumKernel2PN6thrust24THRUST_300001_SM_1000_NS7complexIfEEPKS2_ii,@"STO_CUDA_ENTRY STV_DEFAULT"
_Z15coeffSumKernel2PN6thrust24THRUST_300001_SM_1000_NS7complexIfEEPKS2_ii:
.text._Z15coeffSumKernel2PN6thrust24THRUST_300001_SM_1000_NS7complexIfEEPKS2_ii:
[----:B------:R-:W-:Y:S01]  /*0000*/  LDC R1, c[0x0][0x37c] ;  /* 0x0000df00ff017b82 */ /* 0x000fe20000000800 */
[----:B------:R-:W0:Y:S07]  /*0010*/  S2R R12, SR_TID.X ;  /* 0x00000000000c7919 */ /* 0x000e2e0000002100 */
[----:B------:R-:W0:Y:S08]  /*0020*/  S2UR UR4, SR_CTAID.X ;  /* 0x00000000000479c3 */ /* 0x000e300000002500 */
[----:B------:R-:W0:Y:S08]  /*0030*/  LDC R3, c[0x0][0x360] ;  /* 0x0000d800ff037b82 */ /* 0x000e300000000800 */
[----:B------:R-:W1:Y:S01]  /*0040*/  LDC R0, c[0x0][0x390] ;  /* 0x0000e400ff007b82 */ /* 0x000e620000000800 */
[----:B0-----:R-:W-:-:S05]  /*0050*/  IMAD R12, R3, UR4, R12 ;  /* 0x00000004030c7c24 */ /* 0x001fca000f8e020c */
[----:B-1----:R-:W-:-:S13]  /*0060*/  ISETP.GE.AND P0, PT, R12, R0, PT ;  /* 0x000000000c00720c */ /* 0x002fda0003f06270 */
[----:B------:R-:W-:Y:S05]  /*0070*/  @P0 EXIT ;  /* 0x000000000000094d */ /* 0x000fea0003800000 */
[----:B------:R-:W0:Y:S01]  /*0080*/  LDCU UR5, c[0x0][0x394] ;  /* 0x00007280ff0577ac */ /* 0x000e220008000800 */
[----:B------:R-:W-:Y:S01]  /*0090*/  CS2R R22, SRZ ;  /* 0x0000000000167805 */ /* 0x000fe2000001ff00 */
[----:B------:R-:W1:Y:S01]  /*00a0*/  LDCU.64 UR8, c[0x0][0x358] ;  /* 0x00006b00ff0877ac */ /* 0x000e620008000a00 */
[----:B0-----:R-:W-:-:S09]  /*00b0*/  UISETP.GE.AND UP0, UPT, UR5, 0x1, UPT ;  /* 0x000000010500788c */ /* 0x001fd2000bf06270 */
[----:B-1----:R-:W-:Y:S05]  /*00c0*/  BRA.U !UP0, `(.L_x_70) ;  /* 0x0000001108707547 */ /* 0x002fea000b800000 */
[----:B------:R-:W-:Y:S01]  /*00d0*/  UISETP.GE.U32.AND UP1, UPT, UR5, 0x10, UPT ;  /* 0x000000100500788c */ /* 0x000fe2000bf26070 */
[----:B------:R-:W-:Y:S01]  /*00e0*/  CS2R R22, SRZ ;  /* 0x0000000000167805 */ /* 0x000fe2000001ff00 */
[----:B------:R-:W-:Y:S01]  /*00f0*/  ULOP3.LUT UR7, UR5, 0xf, URZ, 0xc0, !UPT ;  /* 0x0000000f05077892 */ /* 0x000fe2000f8ec0ff */
[----:B------:R-:W-:-:S03]  /*0100*/  UMOV UR4, URZ ;  /* 0x000000ff00047c82 */ /* 0x000fc60008000000 */
[----:B------:R-:W-:-:S03]  /*0110*/  UISETP.NE.AND UP0, UPT, UR7, URZ, UPT ;  /* 0x000000ff0700728c */ /* 0x000fc6000bf05270 */
[----:B------:R-:W-:Y:S08]  /*0120*/  BRA.U !UP1, `(.L_x_71) ;  /* 0x0000000909607547 */ /* 0x000ff0000b800000 */
[----:B------:R-:W0:Y:S01]  /*0130*/  LDC R29, c[0x0][0x390] ;  /* 0x0000e400ff1d7b82 */ /* 0x000e220000000800 */
[----:B------:R-:W-:Y:S01]  /*0140*/  ULOP3.LUT UR4, UR5, 0x7ffffff0, URZ, 0xc0, !UPT ;  /* 0x7ffffff005047892 */ /* 0x000fe2000f8ec0ff */
[C---:B------:R-:W-:Y:S01]  /*0150*/  IMAD.SHL.U32 R10, R0.reuse, 0x2, RZ ;  /* 0x00000002000a7824 */ /* 0x040fe200078e00ff */
[----:B------:R-:W1:Y:S01]  /*0160*/  LDCU.64 UR10, c[0x0][0x388] ;  /* 0x00007100ff0a77ac */ /* 0x000e620008000a00 */
[C---:B------:R-:W-:Y:S02]  /*0170*/  IMAD R8, R0.reuse, 0x3, RZ ;  /* 0x0000000300087824 */ /* 0x040fe400078e02ff */
[C---:B------:R-:W-:Y:S01]  /*0180*/  IMAD.SHL.U32 R6, R0.reuse, 0x4, RZ ;  /* 0x0000000400067824 */ /* 0x040fe200078e00ff */
[----:B------:R-:W-:Y:S01]  /*0190*/  UIADD3 UR6, UPT, UPT, -UR4, URZ, URZ ;  /* 0x000000ff04067290 */ /* 0x000fe2000fffe1ff */
[C---:B------:R-:W-:Y:S02]  /*01a0*/  IMAD R4, R0.reuse, 0x5, RZ ;  /* 0x0000000500047824 */ /* 0x040fe400078e02ff */
[----:B------:R-:W-:-:S02]  /*01b0*/  IMAD R2, R0, 0x6, RZ ;  /* 0x0000000600027824 */ /* 0x000fc400078e02ff */
[C---:B------:R-:W-:Y:S02]  /*01c0*/  IMAD R5, R0.reuse, 0x7, RZ ;  /* 0x0000000700057824 */ /* 0x040fe400078e02ff */
[C---:B------:R-:W-:Y:S02]  /*01d0*/  IMAD.SHL.U32 R7, R0.reuse, 0x8, RZ ;  /* 0x0000000800077824 */ /* 0x040fe400078e00ff */
[C---:B------:R-:W-:Y:S02]  /*01e0*/  IMAD R9, R0.reuse, 0x9, RZ ;  /* 0x0000000900097824 */ /* 0x040fe400078e02ff */
[C---:B------:R-:W-:Y:S02]  /*01f0*/  IMAD R11, R0.reuse, 0xa, RZ ;  /* 0x0000000a000b7824 */ /* 0x040fe400078e02ff */
[C---:B------:R-:W-:Y:S02]  /*0200*/  IMAD R13, R0.reuse, 0xb, RZ ;  /* 0x0000000b000d7824 */ /* 0x040fe400078e02ff */
[----:B------:R-:W-:-:S02]  /*0210*/  IMAD R15, R0, 0xc, RZ ;  /* 0x0000000c000f7824 */ /* 0x000fc400078e02ff */
[C---:B------:R-:W-:Y:S02]  /*0220*/  IMAD R17, R0.reuse, 0xd, RZ ;  /* 0x0000000d00117824 */ /* 0x040fe400078e02ff */
[C---:B------:R-:W-:Y:S02]  /*0230*/  IMAD R19, R0.reuse, 0xe, RZ ;  /* 0x0000000e00137824 */ /* 0x040fe400078e02ff */
[----:B------:R-:W-:Y:S02]  /*0240*/  IMAD R21, R0, 0xf, RZ ;  /* 0x0000000f00157824 */ /* 0x000fe400078e02ff */
[----:B------:R-:W-:Y:S02]  /*0250*/  IMAD.MOV.U32 R3, RZ, RZ, RZ ;  /* 0x000000ffff037224 */ /* 0x000fe400078e00ff */
[----:B-1----:R-:W-:-:S07]  /*0260*/  IMAD.MOV.U32 R22, RZ, RZ, RZ ;  /* 0x000000ffff167224 */ /* 0x002fce00078e00ff */
.L_x_72:
[----:B------:R-:W-:Y:S02]  /*0270*/  SHF.R.S32.HI R14, RZ, 0x1f, R12 ;  /* 0x0000001fff0e7819 */ /* 0x000fe4000001140c */
[C---:B------:R-:W-:Y:S02]  /*0280*/  IADD3 R18, P0, PT, R12.reuse, R3, RZ ;  /* 0x000000030c127210 */ /* 0x040fe40007f1e0ff */
[----:B0-----:R-:W-:Y:S02]  /*0290*/  IADD3 R16, P1, PT, R12, R29, RZ ;  /* 0x0000001d0c107210 */ /* 0x001fe40007f3e0ff */
[-C--:B------:R-:W-:Y:S02]  /*02a0*/  LEA.HI.X.SX32 R25, R3, R14.reuse, 0x1, P0 ;  /* 0x0000000e03197211 */ /* 0x080fe400000f0eff */
[----:B------:R-:W-:Y:S02]  /*02b0*/  LEA R24, P0, R18, UR10, 0x3 ;  /* 0x0000000a12187c11 */ /* 0x000fe4000f8018ff */
[----:B------:R-:W-:-:S02]  /*02c0*/  LEA.HI.X.SX32 R27, R29, R14, 0x1, P1 ;  /* 0x0000000e1d1b7211 */ /* 0x000fc400008f0eff */
[----:B------:R-:W-:Y:S02]  /*02d0*/  LEA.HI.X R25, R18, UR11, R25, 0x3, P0 ;  /* 0x0000000b12197c11 */ /* 0x000fe400080f1c19 */
[----:B------:R-:W-:-:S04]  /*02e0*/  LEA R26, P0, R16, UR10, 0x3 ;  /* 0x0000000a101a7c11 */ /* 0x000fc8000f8018ff */
[----:B------:R-:W2:Y:S01]  /*02f0*/  LDG.E.64.CONSTANT R24, desc[UR8][R24.64] ;  /* 0x0000000818187981 */ /* 0x000ea2000c1e9b00 */
[----:B------:R-:W-:Y:S02]  /*0300*/  LEA.HI.X R27, R16, UR11, R27, 0x3, P0 ;  /* 0x0000000b101b7c11 */ /* 0x000fe400080f1c1b */
[C---:B------:R-:W-:Y:S02]  /*0310*/  IADD3 R20, P0, PT, R12.reuse, R10, RZ ;  /* 0x0000000a0c147210 */ /* 0x040fe40007f1e0ff */
[----:B------:R-:W-:Y:S02]  /*0320*/  IADD3 R28, P1, PT, R12, R8, RZ ;  /* 0x000000080c1c7210 */ /* 0x000fe40007f3e0ff */
[----:B------:R-:W3:Y:S01]  /*0330*/  LDG.E.64.CONSTANT R26, desc[UR8][R26.64] ;  /* 0x000000081a1a7981 */ /* 0x000ee2000c1e9b00 */
[----:B--2---:R-:W-:Y:S01]  /*0340*/  FADD R18, R25, R23 ;  /* 0x0000001719127221 */ /* 0x004fe20000000000 */
[----:B------:R-:W-:Y:S01]  /*0350*/  FADD R16, R24, R22 ;  /* 0x0000001618107221 */ /* 0x000fe20000000000 */
[----:B------:R-:W-:-:S02]  /*0360*/  LEA.HI.X.SX32 R23, R10, R14, 0x1, P0 ;  /* 0x0000000e0a177211 */ /* 0x000fc400000f0eff */
[----:B------:R-:W-:Y:S02]  /*0370*/  LEA R22, P0, R20, UR10, 0x3 ;  /* 0x0000000a14167c11 */ /* 0x000fe4000f8018ff */
[----:B------:R-:W-:Y:S02]  /*0380*/  LEA.HI.X.SX32 R25, R8, R14, 0x1, P1 ;  /* 0x0000000e08197211 */ /* 0x000fe400008f0eff */
[----:B------:R-:W-:Y:S02]  /*0390*/  LEA.HI.X R23, R20, UR11, R23, 0x3, P0 ;  /* 0x0000000b14177c11 */ /* 0x000fe400080f1c17 */
[----:B------:R-:W-:-:S04]  /*03a0*/  LEA R24, P0, R28, UR10, 0x3 ;  /* 0x0000000a1c187c11 */ /* 0x000fc8000f8018ff */
[----:B------:R-:W-:Y:S01]  /*03b0*/  LEA.HI.X R25, R28, UR11, R25, 0x3, P0 ;  /* 0x0000000b1c197c11 */ /* 0x000fe200080f1c19 */
[----:B------:R-:W2:Y:S05]  /*03c0*/  LDG.E.64.CONSTANT R22, desc[UR8][R22.64] ;  /* 0x0000000816167981 */ /* 0x000eaa000c1e9b00 */
[----:B------:R-:W4:Y:S01]  /*03d0*/  LDG.E.64.CONSTANT R24, desc[UR8][R24.64] ;  /* 0x0000000818187981 */ /* 0x000f22000c1e9b00 */
[----:B---3--:R-:W-:Y:S01]  /*03e0*/  FADD R16, R16, R26 ;  /* 0x0000001a10107221 */ /* 0x008fe20000000000 */
[----:B------:R-:W-:Y:S01]  /*03f0*/  FADD R18, R18, R27 ;  /* 0x0000001b12127221 */ /* 0x000fe20000000000 */
[C---:B------:R-:W-:Y:S02]  /*0400*/  IADD3 R20, P0, PT, R12.reuse, R6, RZ ;  /* 0x000000060c147210 */ /* 0x040fe40007f1e0ff */
[----:B------:R-:W-:Y:S01]  /*0410*/  IADD3 R28, P1, PT, R12, R4, RZ ;  /* 0x000000040c1c7210 */ /* 0x000fe20007f3e0ff */
[----:B--2---:R-:W-:-:S04]  /*0420*/  FADD R27, R16, R22 ;  /* 0x00000016101b7221 */ /* 0x004fc80000000000 */
[----:B----4-:R-:W-:Y:S01]  /*0430*/  FADD R16, R27, R24 ;  /* 0x000000181b107221 */ /* 0x010fe20000000000 */
[-C--:B------:R-:W-:Y:S02]  /*0440*/  LEA.HI.X.SX32 R27, R6, R14.reuse, 0x1, P0 ;  /* 0x0000000e061b7211 */ /* 0x080fe400000f0eff */
[----:B------:R-:W-:Y:S01]  /*0450*/  LEA R26, P0, R20, UR10, 0x3 ;  /* 0x0000000a141a7c11 */ /* 0x000fe2000f8018ff */
[----:B------:R-:W-:Y:S01]  /*0460*/  FADD R18, R18, R23 ;  /* 0x0000001712127221 */ /* 0x000fe20000000000 */
[----:B------:R-:W-:Y:S02]  /*0470*/  LEA.HI.X.SX32 R23, R4, R14, 0x1, P1 ;  /* 0x0000000e04177211 */ /* 0x000fe400008f0eff */
[----:B------:R-:W-:Y:S02]  /*0480*/  LEA.HI.X R27, R20, UR11, R27, 0x3, P0 ;  /* 0x0000000b141b7c11 */ /* 0x000fe400080f1c1b */
[----:B------:R-:W-:Y:S01]  /*0490*/  LEA R24, P0, R28, UR10, 0x3 ;  /* 0x0000000a1c187c11 */ /* 0x000fe2000f8018ff */
[----:B------:R-:W-:-:S03]  /*04a0*/  FADD R18, R18, R25 ;  /* 0x0000001912127221 */ /* 0x000fc60000000000 */
[----:B------:R-:W-:Y:S02]  /*04b0*/  LEA.HI.X R25, R28, UR11, R23, 0x3, P0 ;  /* 0x0000000b1c197c11 */ /* 0x000fe400080f1c17 */
[----:B------:R0:W2:Y:S04]  /*04c0*/  LDG.E.64.CONSTANT R22, desc[UR8][R26.64] ;  /* 0x000000081a167981 */ /* 0x0000a8000c1e9b00 */
[----:B------:R-:W3:Y:S01]  /*04d0*/  LDG.E.64.CONSTANT R24, desc[UR8][R24.64] ;  /* 0x0000000818187981 */ /* 0x000ee2000c1e9b00 */
[C---:B------:R-:W-:Y:S02]  /*04e0*/  IADD3 R20, P0, PT, R12.reuse, R2, RZ ;  /* 0x000000020c147210 */ /* 0x040fe40007f1e0ff */
[----:B------:R-:W-:-:S04]  /*04f0*/  IADD3 R28, P1, PT, R12, R5, RZ ;  /* 0x000000050c1c7210 */ /* 0x000fc80007f3e0ff */
[-C--:B0-----:R-:W-:Y:S01]  /*0500*/  LEA.HI.X.SX32 R27, R5, R14.reuse, 0x1, P1 ;  /* 0x0000000e051b7211 */ /* 0x081fe200008f0eff */
[----:B--2---:R-:W-:Y:S01]  /*0510*/  FADD R18, R18, R23 ;  /* 0x0000001712127221 */ /* 0x004fe20000000000 */
[----:B------:R-:W-:Y:S01]  /*0520*/  FADD R16, R16, R22 ;  /* 0x0000001610107221 */ /* 0x000fe20000000000 */
[----:B------:R-:W-:Y:S02]  /*0530*/  LEA.HI.X.SX32 R23, R2, R14, 0x1, P0 ;  /* 0x0000000e02177211 */ /* 0x000fe400000f0eff */
[----:B------:R-:W-:Y:S01]  /*0540*/  LEA R22, P0, R20, UR10, 0x3 ;  /* 0x0000000a14167c11 */ /* 0x000fe2000f8018ff */
[----:B---3--:R-:W-:-:S03]  /*0550*/  FADD R16, R16, R24 ;  /* 0x0000001810107221 */ /* 0x008fc60000000000 */
[----:B------:R-:W-:Y:S02]  /*0560*/  LEA.HI.X R23, R20, UR11, R23, 0x3, P0 ;  /* 0x0000000b14177c11 */ /* 0x000fe400080f1c17 */
[----:B------:R-:W-:Y:S01]  /*0570*/  LEA R24, P0, R28, UR10, 0x3 ;  /* 0x0000000a1c187c11 */ /* 0x000fe2000f8018ff */
[----:B------:R-:W-:-:S03]  /*0580*/  FADD R18, R18, R25 ;  /* 0x0000001912127221 */ /* 0x000fc60000000000 */
[----:B------:R-:W-:Y:S01]  /*0590*/  LEA.HI.X R25, R28, UR11, R27, 0x3, P0 ;  /* 0x0000000b1c197c11 */ /* 0x000fe200080f1c1b */
[----:B------:R-:W2:Y:S05]  /*05a0*/  LDG.E.64.CONSTANT R22, desc[UR8][R22.64] ;  /* 0x0000000816167981 */ /* 0x000eaa000c1e9b00 */
[----:B------:R-:W3:Y:S01]  /*05b0*/  LDG.E.64.CONSTANT R24, desc[UR8][R24.64] ;  /* 0x0000000818187981 */ /* 0x000ee2000c1e9b00 */
[C---:B------:R-:W-:Y:S02]  /*05c0*/  IADD3 R20, P0, PT, R12.reuse, R7, RZ ;  /* 0x000000070c147210 */ /* 0x040fe40007f1e0ff */
[----:B------:R-:W-:Y:S01]  /*05d0*/  IADD3 R28, P1, PT, R12, R9, RZ ;  /* 0x000000090c1c7210 */ /* 0x000fe20007f3e0ff */
[----:B--2---:R-:W-:-:S04]  /*05e0*/  FADD R27, R16, R22 ;  /* 0x00000016101b7221 */ /* 0x004fc80000000000 */
[----:B---3--:R-:W-:Y:S01]  /*05f0*/  FADD R16, R27, R24 ;  /* 0x000000181b107221 */ /* 0x008fe20000000000 */
        /* <DEDUP_REMOVED lines=34> */
[----:B------:R-:W-:-:S02]  /*0820*/  FADD R18, R18, R25 ;  /* 0x0000001912127221 */ /* 0x000fc40000000000 */
[----:B------:R-:W2:Y:S01]  /*0830*/  LDG.E.64.CONSTANT R24, desc[UR8][R26.64] ;  /* 0x000000081a187981 */ /* 0x000ea2000c1e9b00 */
[----:B------:R-:W-:-:S06]  /*0840*/  LEA.HI.X R23, R28, UR11, R23, 0x3, P0 ;  /* 0x0000000b1c177c11 */ /* 0x000fcc00080f1c17 */
[----:B------:R-:W3:Y:S01]  /*0850*/  LDG.E.64.CONSTANT R22, desc[UR8][R22.64] ;  /* 0x0000000816167981 */ /* 0x000ee2000c1e9b00 */
[----:B------:R-:W-:Y:S01]  /*0860*/  IADD3 R20, P0, PT, R12, R19, RZ ;  /* 0x000000130c147210 */ /* 0x000fe20007f1e0ff */
[----:B--2---:R-:W-:Y:S01]  /*0870*/  FADD R24, R16, R24 ;  /* 0x0000001810187221 */ /* 0x004fe20000000000 */
[----:B------:R-:W-:Y:S02]  /*0880*/  FADD R16, R18, R25 ;  /* 0x0000001912107221 */ /* 0x000fe40000000000 */
[-C--:B------:R-:W-:Y:S02]  /*0890*/  LEA.HI.X.SX32 R25, R19, R14.reuse, 0x1, P0 ;  /* 0x0000000e13197211 */ /* 0x080fe400000f0eff */
[----:B------:R-:W-:Y:S01]  /*08a0*/  IADD3 R18, P1, PT, R12, R21, RZ ;  /* 0x000000150c127210 */ /* 0x000fe20007f3e0ff */
[----:B---3--:R-:W-:Y:S01]  /*08b0*/  FADD R22, R24, R22 ;  /* 0x0000001618167221 */ /* 0x008fe20000000000 */
[----:B------:R-:W-:Y:S02]  /*08c0*/  LEA R24, P0, R20, UR10, 0x3 ;  /* 0x0000000a14187c11 */ /* 0x000fe4000f8018ff */
[----:B------:R-:W-:-:S02]  /*08d0*/  LEA.HI.X.SX32 R14, R21, R14, 0x1, P1 ;  /* 0x0000000e150e7211 */ /* 0x000fc400008f0eff */
[----:B------:R-:W-:Y:S02]  /*08e0*/  LEA.HI.X R25, R20, UR11, R25, 0x3, P0 ;  /* 0x0000000b14197c11 */ /* 0x000fe400080f1c19 */
[----:B------:R-:W-:-:S04]  /*08f0*/  LEA R26, P0, R18, UR10, 0x3 ;  /* 0x0000000a121a7c11 */ /* 0x000fc8000f8018ff */
[----:B------:R-:W-:Y:S01]  /*0900*/  LEA.HI.X R27, R18, UR11, R14, 0x3, P0 ;  /* 0x0000000b121b7c11 */ /* 0x000fe200080f1c0e */
[----:B------:R-:W2:Y:S05]  /*0910*/  LDG.E.64.CONSTANT R24, desc[UR8][R24.64] ;  /* 0x0000000818187981 */ /* 0x000eaa000c1e9b00 */
[----:B------:R-:W3:Y:S01]  /*0920*/  LDG.E.64.CONSTANT R26, desc[UR8][R26.64] ;  /* 0x000000081a1a7981 */ /* 0x000ee2000c1e9b00 */
[----:B------:R-:W-:Y:S01]  /*0930*/  UIADD3 UR6, UPT, UPT, UR6, 0x10, URZ ;  /* 0x0000001006067890 */ /* 0x000fe2000fffe0ff */
[----:B------:R-:W-:-:S03]  /*0940*/  FADD R16, R16, R23 ;  /* 0x0000001710107221 */ /* 0x000fc60000000000 */
[----:B------:R-:W-:Y:S01]  /*0950*/  UISETP.NE.AND UP1, UPT, UR6, URZ, UPT ;  /* 0x000000ff0600728c */ /* 0x000fe2000bf25270 */
[C---:B------:R-:W-:Y:S02]  /*0960*/  IMAD R3, R0.reuse, 0x10, R3 ;  /* 0x0000001000037824 */ /* 0x040fe400078e0203 */
[C---:B------:R-:W-:Y:S02]  /*0970*/  IMAD R29, R0.reuse, 0x10, R29 ;  /* 0x00000010001d7824 */ /* 0x040fe400078e021d */
[C---:B------:R-:W-:Y:S02]  /*0980*/  IMAD R10, R0.reuse, 0x10, R10 ;  /* 0x00000010000a7824 */ /* 0x040fe400078e020a */
[C---:B------:R-:W-:Y:S02]  /*0990*/  IMAD R8, R0.reuse, 0x10, R8 ;  /* 0x0000001000087824 */ /* 0x040fe400078e0208 */
[C---:B------:R-:W-:Y:S02]  /*09a0*/  IMAD R6, R0.reuse, 0x10, R6 ;  /* 0x0000001000067824 */ /* 0x040fe400078e0206 */
[----:B------:R-:W-:-:S02]  /*09b0*/  IMAD R4, R0, 0x10, R4 ;  /* 0x0000001000047824 */ /* 0x000fc400078e0204 */
        /* <DEDUP_REMOVED lines=9> */
[----:B------:R-:W-:Y:S02]  /*0a50*/  IMAD R21, R0, 0x10, R21 ;  /* 0x0000001000157824 */ /* 0x000fe400078e0215 */
[----:B--2---:R-:W-:Y:S01]  /*0a60*/  FADD R23, R22, R24 ;  /* 0x0000001816177221 */ /* 0x004fe20000000000 */
[----:B------:R-:W-:-:S03]  /*0a70*/  FADD R16, R16, R25 ;  /* 0x0000001910107221 */ /* 0x000fc60000000000 */
[----:B---3--:R-:W-:Y:S01]  /*0a80*/  FADD R22, R23, R26 ;  /* 0x0000001a17167221 */ /* 0x008fe20000000000 */
[----:B------:R-:W-:Y:S01]  /*0a90*/  FADD R23, R16, R27 ;  /* 0x0000001b10177221 */ /* 0x000fe20000000000 */
[----:B------:R-:W-:Y:S06]  /*0aa0*/  BRA.U UP1, `(.L_x_72) ;  /* 0xfffffff501f07547 */ /* 0x000fec000b83ffff */
.L_x_71:
[----:B------:R-:W-:Y:S05]  /*0ab0*/  BRA.U !UP0, `(.L_x_70) ;  /* 0x0000000508f47547 */ /* 0x000fea000b800000 */
[----:B------:R-:W-:Y:S01]  /*0ac0*/  UISETP.GE.U32.AND UP0, UPT, UR7, 0x8, UPT ;  /* 0x000000080700788c */ /* 0x000fe2000bf06070 */
[----:B------:R-:W-:Y:S01]  /*0ad0*/  SHF.R.S32.HI R13, RZ, 0x1f, R12 ;  /* 0x0000001fff0d7819 */ /* 0x000fe2000001140c */
[----:B------:R-:W-:-:S04]  /*0ae0*/  ULOP3.LUT UR6, UR5, 0x7, URZ, 0xc0, !UPT ;  /* 0x0000000705067892 */ /* 0x000fc8000f8ec0ff */
[----:B------:R-:W-:-:S03]  /*0af0*/  UISETP.NE.AND UP1, UPT, UR6, URZ, UPT ;  /* 0x000000ff0600728c */ /* 0x000fc6000bf25270 */
[----:B------:R-:W-:Y:S08]  /*0b00*/  BRA.U !UP0, `(.L_x_73) ;  /* 0x0000000508087547 */ /* 0x000ff0000b800000 */
[----:B------:R-:W0:Y:S01]  /*0b10*/  LDCU.64 UR10, c[0x0][0x388] ;  /* 0x00007100ff0a77ac */ /* 0x000e220008000a00 */
[----:B------:R-:W-:-:S04]  /*0b20*/  IMAD R3, R0, UR4, RZ ;  /* 0x0000000400037c24 */ /* 0x000fc8000f8e02ff */
[----:B------:R-:W-:Y:S01]  /*0b30*/  IMAD.IADD R5, R3, 0x1, R0 ;  /* 0x0000000103057824 */ /* 0x000fe200078e0200 */
[----:B------:R-:W-:-:S03]  /*0b40*/  IADD3 R8, P0, PT, R12, R3, RZ ;  /* 0x000000030c087210 */ /* 0x000fc60007f1e0ff */
[--C-:B------:R-:W-:Y:S01]  /*0b50*/  IMAD.IADD R9, R5, 0x1, R0.reuse ;  /* 0x0000000105097824 */ /* 0x100fe200078e0200 */
[----:B------:R-:W-:Y:S02]  /*0b60*/  IADD3 R4, P1, PT, R12, R5, RZ ;  /* 0x000000050c047210 */ /* 0x000fe40007f3e0ff */
[-C--:B------:R-:W-:Y:S02]  /*0b70*/  LEA.HI.X.SX32 R3, R3, R13.reuse, 0x1, P0 ;  /* 0x0000000d03037211 */ /* 0x080fe400000f0eff */
[----:B------:R-:W-:Y:S01]  /*0b80*/  LEA.HI.X.SX32 R7, R5, R13, 0x1, P1 ;  /* 0x0000000d05077211 */ /* 0x000fe200008f0eff */
[----:B------:R-:W-:Y:S01]  /*0b90*/  IMAD.IADD R5, R9, 0x1, R0 ;  /* 0x0000000109057824 */ /* 0x000fe200078e0200 */
[----:B0-----:R-:W-:-:S03]  /*0ba0*/  LEA R2, P0, R8, UR10, 0x3 ;  /* 0x0000000a08027c11 */ /* 0x001fc6000f8018ff */
[--C-:B------:R-:W-:Y:S01]  /*0bb0*/  IMAD.IADD R11, R5, 0x1, R0.reuse ;  /* 0x00000001050b7824 */ /* 0x100fe200078e0200 */
[----:B------:R-:W-:Y:S02]  /*0bc0*/  LEA R6, P1, R4, UR10, 0x3 ;  /* 0x0000000a04067c11 */ /* 0x000fe4000f8218ff */
[----:B------:R-:W-:Y:S02]  /*0bd0*/  LEA.HI.X R3, R8, UR11, R3, 0x3, P0 ;  /* 0x0000000b08037c11 */ /* 0x000fe400080f1c03 */
[----:B------:R-:W-:Y:S02]  /*0be0*/  IADD3 R19, P0, PT, R12, R9, RZ ;  /* 0x000000090c137210 */ /* 0x000fe40007f1e0ff */
[----:B------:R-:W-:Y:S02]  /*0bf0*/  LEA.HI.X R7, R4, UR11, R7, 0x3, P1 ;  /* 0x0000000b04077c11 */ /* 0x000fe400088f1c07 */
[C---:B------:R-:W-:Y:S01]  /*0c00*/  IADD3 R17, P1, PT, R12.reuse, R5, RZ ;  /* 0x000000050c117210 */ /* 0x040fe20007f3e0ff */
[----:B------:R-:W2:Y:S01]  /*0c10*/  LDG.E.64.CONSTANT R2, desc[UR8][R2.64] ;  /* 0x0000000802027981 */ /* 0x000ea2000c1e9b00 */
[----:B------:R-:W-:Y:S01]  /*0c20*/  LEA.HI.X.SX32 R20, R9, R13, 0x1, P0 ;  /* 0x0000000d09147211 */ /* 0x000fe200000f0eff */
[----:B------:R-:W-:Y:S01]  /*0c30*/  IMAD.IADD R9, R11, 0x1, R0 ;  /* 0x000000010b097824 */ /* 0x000fe200078e0200 */
[----:B------:R-:W-:Y:S01]  /*0c40*/  IADD3 R15, P2, PT, R12, R11, RZ ;  /* 0x0000000b0c0f7210 */ /* 0x000fe20007f5e0ff */
[----:B------:R-:W3:Y:S01]  /*0c50*/  LDG.E.64.CONSTANT R6, desc[UR8][R6.64] ;  /* 0x0000000806067981 */ /* 0x000ee2000c1e9b00 */
[----:B------:R-:W-:-:S02]  /*0c60*/  LEA.HI.X.SX32 R18, R5, R13, 0x1, P1 ;  /* 0x0000000d05127211 */ /* 0x000fc400008f0eff */
[----:B------:R-:W-:Y:S02]  /*0c70*/  LEA R10, P1, R17, UR10, 0x3 ;  /* 0x0000000a110a7c11 */ /* 0x000fe4000f8218ff */
[----:B------:R-:W-:Y:S02]  /*0c80*/  LEA.HI.X.SX32 R16, R11, R13, 0x1, P2 ;  /* 0x0000000d0b107211 */ /* 0x000fe400010f0eff */
[----:B------:R-:W-:Y:S02]  /*0c90*/  LEA R4, P0, R19, UR10, 0x3 ;  /* 0x0000000a13047c11 */ /* 0x000fe4000f8018ff */
[----:B------:R-:W-:Y:S02]  /*0ca0*/  LEA R14, P2, R15, UR10, 0x3 ;  /* 0x0000000a0f0e7c11 */ /* 0x000fe4000f8418ff */
[----:B------:R-:W-:Y:S02]  /*0cb0*/  IADD3 R8, P3, PT, R12, R9, RZ ;  /* 0x000000090c087210 */ /* 0x000fe40007f7e0ff */
[----:B------:R-:W-:-:S02]  /*0cc0*/  LEA.HI.X R11, R17, UR11, R18, 0x3, P1 ;  /* 0x0000000b110b7c11 */ /* 0x000fc400088f1c12 */
[----:B------:R-:W-:Y:S02]  /*0cd0*/  LEA.HI.X R5, R19, UR11, R20, 0x3, P0 ;  /* 0x0000000b13057c11 */ /* 0x000fe400080f1c14 */
[----:B------:R-:W-:Y:S02]  /*0ce0*/  LEA.HI.X R15, R15, UR11, R16, 0x3, P2 ;  /* 0x0000000b0f0f7c11 */ /* 0x000fe400090f1c10 */
[C---:B------:R-:W-:Y:S01]  /*0cf0*/  LEA.HI.X.SX32 R17, R9.reuse, R13, 0x1, P3 ;  /* 0x0000000d09117211 */ /* 0x040fe200018f0eff */
[--C-:B------:R-:W-:Y:S01]  /*0d00*/  IMAD.IADD R9, R9, 0x1, R0.reuse ;  /* 0x0000000109097824 */ /* 0x100fe200078e0200 */
[C---:B------:R-:W-:Y:S01]  /*0d10*/  LEA R16, P0, R8.reuse, UR10, 0x3 ;  /* 0x0000000a08107c11 */ /* 0x040fe2000f8018ff */
[----:B------:R-:W4:Y:S03]  /*0d20*/  LDG.E.64.CONSTANT R4, desc[UR8][R4.64] ;  /* 0x0000000804047981 */ /* 0x000f26000c1e9b00 */
[----:B------:R-:W-:Y:S01]  /*0d30*/  LEA.HI.X R17, R8, UR11, R17, 0x3, P0 ;  /* 0x0000000b08117c11 */ /* 0x000fe200080f1c11 */
[C---:B------:R-:W-:Y:S01]  /*0d40*/  IMAD.IADD R18, R9.reuse, 0x1, R0 ;  /* 0x0000000109127824 */ /* 0x040fe200078e0200 */
[----:B------:R-:W-:Y:S01]  /*0d50*/  IADD3 R20, P0, PT, R12, R9, RZ ;  /* 0x000000090c147210 */ /* 0x000fe20007f1e0ff */
[----:B------:R-:W5:Y:S03]  /*0d60*/  LDG.E.64.CONSTANT R10, desc[UR8][R10.64] ;  /* 0x000000080a0a7981 */ /* 0x000f66000c1e9b00 */
[----:B------:R-:W-:Y:S01]  /*0d70*/  LEA.HI.X.SX32 R9, R9, R13, 0x1, P0 ;  /* 0x0000000d09097211 */ /* 0x000fe200000f0eff */
[----:B------:R-:W5:Y:S01]  /*0d80*/  LDG.E.64.CONSTANT R14, desc[UR8][R14.64] ;  /* 0x000000080e0e7981 */ /* 0x000f62000c1e9b00 */
[----:B------:R-:W-:-:S02]  /*0d90*/  LEA R8, P0, R20, UR10, 0x3 ;  /* 0x0000000a14087c11 */ /* 0x000fc4000f8018ff */
[----:B------:R-:W-:Y:S01]  /*0da0*/  IADD3 R19, P1, PT, R12, R18, RZ ;  /* 0x000000120c137210 */ /* 0x000fe20007f3e0ff */
[----:B------:R-:W5:Y:S01]  /*0db0*/  LDG.E.64.CONSTANT R16, desc[UR8][R16.64] ;  /* 0x0000000810107981 */ /* 0x000f62000c1e9b00 */
[----:B------:R-:W-:Y:S02]  /*0dc0*/  LEA.HI.X R9, R20, UR11, R9, 0x3, P0 ;  /* 0x0000000b14097c11 */ /* 0x000fe400080f1c09 */
[----:B------:R-:W-:Y:S02]  /*0dd0*/  LEA.HI.X.SX32 R20, R18, R13, 0x1, P1 ;  /* 0x0000000d12147211 */ /* 0x000fe400008f0eff */
[C---:B------:R-:W-:Y:S02]  /*0de0*/  LEA R18, P0, R19.reuse, UR10, 0x3 ;  /* 0x0000000a13127c11 */ /* 0x040fe4000f8018ff */
[----:B------:R-:W5:Y:S02]  /*0df0*/  LDG.E.64.CONSTANT R8, desc[UR8][R8.64] ;  /* 0x0000000808087981 */ /* 0x000f64000c1e9b00 */
[----:B------:R-:W-:-:S06]  /*0e00*/  LEA.HI.X R19, R19, UR11, R20, 0x3, P0 ;  /* 0x0000000b13137c11 */ /* 0x000fcc00080f1c14 */
[----:B------:R-:W5:Y:S01]  /*0e10*/  LDG.E.64.CONSTANT R18, desc[UR8][R18.64] ;  /* 0x0000000812127981 */ /* 0x000f62000c1e9b00 */
[----:B------:R-:W-:Y:S01]  /*0e20*/  UIADD3 UR4, UPT, UPT, UR4, 0x8, URZ ;  /* 0x0000000804047890 */ /* 0x000fe2000fffe0ff */
[----:B--2---:R-:W-:Y:S01]  /*0e30*/  FADD R21, R22, R2 ;  /* 0x0000000216157221 */ /* 0x004fe20000000000 */
[----:B------:R-:W-:-:S03]  /*0e40*/  FADD R2, R23, R3 ;  /* 0x0000000317027221 */ /* 0x000fc60000000000 */
[----:B---3--:R-:W-:Y:S01]  /*0e50*/  FADD R21, R21, R6 ;  /* 0x0000000615157221 */ /* 0x008fe20000000000 */
[----:B------:R-:W-:-:S03]  /*0e60*/  FADD R2, R2, R7 ;  /* 0x0000000702027221 */ /* 0x000fc60000000000 */
[----:B----4-:R-:W-:Y:S01]  /*0e70*/  FADD R21, R21, R4 ;  /* 0x0000000415157221 */ /* 0x010fe20000000000 */
[----:B------:R-:W-:-:S03]  /*0e80*/  FADD R2, R2, R5 ;  /* 0x0000000502027221 */ /* 0x000fc60000000000 */
[----:B-----5:R-:W-:Y:S01]  /*0e90*/  FADD R21, R21, R10 ;  /* 0x0000000a15157221 */ /* 0x020fe20000000000 */
[----:B------:R-:W-:-:S03]  /*0ea0*/  FADD R2, R2, R11 ;  /* 0x0000000b02027221 */ /* 0x000fc60000000000 */
[----:B------:R-:W-:Y:S01]  /*0eb0*/  FADD R21, R21, R14 ;  /* 0x0000000e15157221 */ /* 0x000fe20000000000 */
[----:B------:R-:W-:-:S03]  /*0ec0*/  FADD R2, R2, R15 ;  /* 0x0000000f02027221 */ /* 0x000fc60000000000 */
[----:B------:R-:W-:Y:S01]  /*0ed0*/  FADD R21, R21, R16 ;  /* 0x0000001015157221 */ /* 0x000fe20000000000 */
[----:B------:R-:W-:-:S03]  /*0ee0*/  FADD R2, R2, R17 ;  /* 0x0000001102027221 */ /* 0x000fc60000000000 */
[----:B------:R-:W-:Y:S01]  /*0ef0*/  FADD R21, R21, R8 ;  /* 0x0000000815157221 */ /* 0x000fe20000000000 */
[----:B------:R-:W-:-:S03]  /*0f00*/  FADD R2, R2, R9 ;  /* 0x0000000902027221 */ /* 0x000fc60000000000 */
[----:B------:R-:W-:Y:S01]  /*0f10*/  FADD R22, R21, R18 ;  /* 0x0000001215167221 */ /* 0x000fe20000000000 */
[----:B------:R-:W-:-:S07]  /*0f20*/  FADD R23, R2, R19 ;  /* 0x0000001302177221 */ /* 0x000fce0000000000 */
.L_x_73:
[----:B------:R-:W-:Y:S05]  /*0f30*/  BRA.U !UP1, `(.L_x_70) ;  /* 0x0000000109d47547 */ /* 0x000fea000b800000 */
[----:B------:R-:W-:Y:S02]  /*0f40*/  UISETP.GE.U32.AND UP0, UPT, UR6, 0x4, UPT ;  /* 0x000000040600788c */ /* 0x000fe4000bf06070 */
        /* <DEDUP_REMOVED lines=8> */
[----:B------:R-:W-:Y:S02]  /*0fd0*/  LEA.HI.X.SX32 R3, R3, R13, 0x1, P0 ;  /* 0x0000000d03037211 */ /* 0x000fe400000f0eff */
[C---:B------:R-:W-:Y:S01]  /*0fe0*/  IADD3 R7, P1, PT, R12.reuse, R5, RZ ;  /* 0x000000050c077210 */ /* 0x040fe20007f3e0ff */
[----:B------:R-:W-:Y:S01]  /*0ff0*/  IMAD.IADD R11, R9, 0x1, R0 ;  /* 0x00000001090b7824 */ /* 0x000fe200078e0200 */
[----:B------:R-:W-:Y:S02]  /*1000*/  IADD3 R10, P2, PT, R12, R9, RZ ;  /* 0x000000090c0a7210 */ /* 0x000fe40007f5e0ff */
[-C--:B------:R-:W-:Y:S02]  /*1010*/  LEA.HI.X.SX32 R8, R5, R13.reuse, 0x1, P1 ;  /* 0x0000000d05087211 */ /* 0x080fe400008f0eff */
[----:B0-----:R-:W-:Y:S02]  /*1020*/  LEA R2, P0, R4, UR6, 0x3 ;  /* 0x0000000604027c11 */ /* 0x001fe4000f8018ff */
[----:B------:R-:W-:-:S02]  /*1030*/  LEA.HI.X.SX32 R9, R9, R13, 0x1, P2 ;  /* 0x0000000d09097211 */ /* 0x000fc400010f0eff */
[----:B------:R-:W-:Y:S02]  /*1040*/  LEA.HI.X R3, R4, UR7, R3, 0x3, P0 ;  /* 0x0000000704037c11 */ /* 0x000fe400080f1c03 */
[C---:B------:R-:W-:Y:S02]  /*1050*/  LEA R4, P0, R7.reuse, UR6, 0x3 ;  /* 0x0000000607047c11 */ /* 0x040fe4000f8018ff */
[----:B------:R-:W-:Y:S02]  /*1060*/  LEA R6, P1, R10, UR6, 0x3 ;  /* 0x000000060a067c11 */ /* 0x000fe4000f8218ff */
[----:B------:R-:W-:Y:S01]  /*1070*/  LEA.HI.X R5, R7, UR7, R8, 0x3, P0 ;  /* 0x0000000707057c11 */ /* 0x000fe200080f1c08 */
[----:B------:R-:W2:Y:S01]  /*1080*/  LDG.E.64.CONSTANT R2, desc[UR8][R2.64] ;  /* 0x0000000802027981 */ /* 0x000ea2000c1e9b00 */
[----:B------:R-:W-:Y:S02]  /*1090*/  IADD3 R14, P0, PT, R12, R11, RZ ;  /* 0x0000000b0c0e7210 */ /* 0x000fe40007f1e0ff */
[----:B------:R-:W-:-:S02]  /*10a0*/  LEA.HI.X R7, R10, UR7, R9, 0x3, P1 ;  /* 0x000000070a077c11 */ /* 0x000fc400088f1c09 */
[----:B------:R-:W-:Y:S01]  /*10b0*/  LEA.HI.X.SX32 R11, R11, R13, 0x1, P0 ;  /* 0x0000000d0b0b7211 */ /* 0x000fe200000f0eff */
[----:B------:R-:W3:Y:S01]  /*10c0*/  LDG.E.64.CONSTANT R4, desc[UR8][R4.64] ;  /* 0x0000000804047981 */ /* 0x000ee2000c1e9b00 */
[----:B------:R-:W-:-:S03]  /*10d0*/  LEA R8, P0, R14, UR6, 0x3 ;  /* 0x000000060e087c11 */ /* 0x000fc6000f8018ff */
[----:B------:R-:W4:Y:S01]  /*10e0*/  LDG.E.64.CONSTANT R6, desc[UR8][R6.64] ;  /* 0x0000000806067981 */ /* 0x000f22000c1e9b00 */
        /* <DEDUP_REMOVED lines=10> */
[----:B------:R-:W-:-:S07]  /*1190*/  FADD R23, R10, R9 ;  /* 0x000000090a177221 */ /* 0x000fce0000000000 */
.L_x_74:
[----:B------:R-:W-:Y:S05]  /*11a0*/  BRA.U !UP1, `(.L_x_70) ;  /* 0x0000000109387547 */ /* 0x000fea000b800000 */
[----:B------:R-:W-:Y:S01]  /*11b0*/  IMAD R5, R0, UR4, RZ ;  /* 0x0000000400057c24 */ /* 0x000fe2000f8e02ff */
[----:B------:R-:W0:Y:S01]  /*11c0*/  LDCU.64 UR6, c[0x0][0x388] ;  /* 0x00007100ff0677ac */ /* 0x000e220008000a00 */
[----:B------:R-:W-:-:S12]  /*11d0*/  UIADD3 UR5, UPT, UPT, -UR5, URZ, URZ ;  /* 0x000000ff05057290 */ /* 0x000fd8000fffe1ff */
.L_x_75:
[----:B------:R-:W-:-:S04]  /*11e0*/  IADD3 R3, P0, PT, R12, R5, RZ ;  /* 0x000000050c037210 */ /* 0x000fc80007f1e0ff */
[----:B------:R-:W-:Y:S02]  /*11f0*/  LEA.HI.X.SX32 R4, R5, R13, 0x1, P0 ;  /* 0x0000000d05047211 */ /* 0x000fe400000f0eff */
[----:B0-----:R-:W-:-:S04]  /*1200*/  LEA R2, P0, R3, UR6, 0x3 ;  /* 0x0000000603027c11 */ /* 0x001fc8000f8018ff */
[----:B------:R-:W-:-:S06]  /*1210*/  LEA.HI.X R3, R3, UR7, R4, 0x3, P0 ;  /* 0x0000000703037c11 */ /* 0x000fcc00080f1c04 */
[----:B------:R-:W2:Y:S01]  /*1220*/  LDG.E.64.CONSTANT R2, desc[UR8][R2.64] ;  /* 0x0000000802027981 */ /* 0x000ea2000c1e9b00 */
[----:B------:R-:W-:Y:S01]  /*1230*/  UIADD3 UR5, UPT, UPT, UR5, 0x1, URZ ;  /* 0x0000000105057890 */ /* 0x000fe2000fffe0ff */
[----:B------:R-:W-:-:S03]  /*1240*/  IMAD.IADD R5, R5, 0x1, R0 ;  /* 0x0000000105057824 */ /* 0x000fc600078e0200 */
[----:B------:R-:W-:Y:S01]  /*1250*/  UISETP.NE.AND UP0, UPT, UR5, URZ, UPT ;  /* 0x000000ff0500728c */ /* 0x000fe2000bf05270 */
[----:B--2---:R-:W-:Y:S01]  /*1260*/  FADD R22, R2, R22 ;  /* 0x0000001602167221 */ /* 0x004fe20000000000 */
[----:B------:R-:W-:-:S07]  /*1270*/  FADD R23, R3, R23 ;  /* 0x0000001703177221 */ /* 0x000fce0000000000 */
[----:B------:R-:W-:Y:S05]  /*1280*/  BRA.U UP0, `(.L_x_75) ;  /* 0xfffffffd00d47547 */ /* 0x000fea000b83ffff */
.L_x_70:
[----:B------:R-:W0:Y:S01]  /*1290*/  LDCU.64 UR4, c[0x0][0x380] ;  /* 0x00007000ff0477ac */ /* 0x000e220008000a00 */
[----:B------:R-:W-:Y:S02]  /*12a0*/  SHF.R.S32.HI R3, RZ, 0x1f, R12 ;  /* 0x0000001fff037819 */ /* 0x000fe4000001140c */
[----:B0-----:R-:W-:-:S04]  /*12b0*/  LEA R2, P0, R12, UR4, 0x3 ;  /* 0x000000040c027c11 */ /* 0x001fc8000f8018ff */
[----:B------:R-:W-:-:S05]  /*12c0*/  LEA.HI.X R3, R12, UR5, R3, 0x3, P0 ;  /* 0x000000050c037c11 */ /* 0x000fca00080f1c03 */
[----:B------:R-:W-:Y:S01]  /*12d0*/  STG.E.64 desc[UR8][R2.64], R22 ;  /* 0x0000001602007986 */ /* 0x000fe2000c101b08 */
[----:B------:R-:W-:Y:S05]  /*12e0*/  EXIT ;  /* 0x000000000000794d */ /* 0x000fea0003800000 */
.L_x_76:
        /* <DEDUP_REMOVED lines=9> */
.L_x_92:


//--------------------- .text._Z14coeffSumKernelPN6thrust24THRUST_300001_SM_1000_NS7complexIfEEPKS2_ii --------------------------
	.section	.text._Z14coeffSumKernelPN6thrust24THRUST_300001_SM_1000_NS7complexIfEEPKS2_ii,"ax",@progbits
	.align	128
        .global         _Z14coeffSumKernelPN6thrust24THRUST_300001_SM_1000_NS7complexIfEEPKS2_ii
        .type           _Z14coeffSumKernelPN6thrust24THRUST_300001_SM_1000_NS7complexIfEEPKS2_ii,@function
        .size           _Z14coeffSumKernelPN6thrust24THRUST_300001_SM_1000_NS7complexIfEEPKS2_ii,(.L_x_93 - _Z14coeffSumKernelPN6thrust24THRUST_300001_SM_1000_NS7complexIfEEPKS2_ii)
        .other          _Z14coeffSumKernelPN6thrust24THRUST_300001_SM_1000_NS7complexIfEEPKS2_ii,@"STO_CUDA_ENTRY STV_DEFAULT"
_Z14coeffSumKernelPN6thrust24THRUST_300001_SM_1000_NS7complexIfEEPKS2_ii:
.text._Z14coeffSumKernelPN6thrust24THRUST_300001_SM_1000_NS7complexIfEEPKS2_ii:
[----:B------:R-:W-:Y:S01]  /*0000*/  LDC R1, c[0x0][0x37c] ;  /* 0x0000df00ff017b82 */ /* 0x000fe20000000800 */
[----:B------:R-:W0:Y:S07]  /*0010*/  S2R R0, SR_TID.X ;  /* 0x0000000000007919 */ /* 0x000e2e0000002100 */
[----:B------:R-:W0:Y:S01]  /*0020*/  S2UR UR4, SR_CTAID.X ;  /* 0x00000000000479c3 */ /* 0x000e220000002500 */
[----:B------:R-:W1:Y:S07]  /*0030*/  LDCU UR5, c[0x0][0x390] ;  /* 0x00007200ff0577ac */ /* 0x000e6e0008000800 */
[----:B------:R-:W0:Y:S02]  /*0040*/  LDC R3, c[0x0][0x360] ;  /* 0x0000d800ff037b82 */ /* 0x000e240000000800 */
[----:B0-----:R-:W-:-:S05]  /*0050*/  IMAD R0, R3, UR4, R0 ;  /* 0x0000000403007c24 */ /* 0x001fca000f8e0200 */
[----:B-1----:R-:W-:-:S13]  /*0060*/  ISETP.GE.AND P0, PT, R0, UR5, PT ;  /* 0x0000000500007c0c */ /* 0x002fda000bf06270 */
[----:B------:R-:W-:Y:S05]  /*0070*/  @P0 EXIT ;  /* 0x000000000000094d */ /* 0x000fea0003800000 */
[----:B------:R-:W0:Y:S01]  /*0080*/  LDCU UR5, c[0x0][0x394] ;  /* 0x00007280ff0577ac */ /* 0x000e220008000800 */
[----:B------:R-:W-:Y:S01]  /*0090*/  CS2R R14, SRZ ;  /* 0x00000000000e7805 */ /* 0x000fe2000001ff00 */
[----:B------:R-:W1:Y:S01]  /*00a0*/  LDCU.64 UR8, c[0x0][0x358] ;  /* 0x00006b00ff0877ac */ /* 0x000e620008000a00 */
[----:B0-----:R-:W-:-:S09]  /*00b0*/  UISETP.GE.AND UP0, UPT, UR5, 0x1, UPT ;  /* 0x000000010500788c */ /* 0x001fd2000bf06270 */
[----:B-1----:R-:W-:Y:S05]  /*00c0*/  BRA.U !UP0, `(.L_x_77) ;  /* 0x0000000908407547 */ /* 0x002fea000b800000 */
[----:B------:R-:W-:Y:S02]  /*00d0*/  UISETP.GE.U32.AND UP1, UPT, UR5, 0x10, UPT ;  /* 0x000000100500788c */ /* 0x000fe4000bf26070 */
[----:B------:R-:W-:Y:S01]  /*00e0*/  IMAD R20, R0, UR5, RZ ;  /* 0x0000000500147c24 */ /* 0x000fe2000f8e02ff */
[----:B------:R-:W-:Y:S01]  /*00f0*/  ULOP3.LUT UR6, UR5, 0xf, URZ, 0xc0, !UPT ;  /* 0x0000000f05067892 */ /* 0x000fe2000f8ec0ff */
[----:B------:R-:W-:Y:S01]  /*0100*/  CS2R R14, SRZ ;  /* 0x00000000000e7805 */ /* 0x000fe2000001ff00 */
[----:B------:R-:W-:Y:S02]  /*0110*/  UMOV UR4, URZ ;  /* 0x000000ff00047c82 */ /* 0x000fe40008000000 */
[----:B------:R-:W-:Y:S01]  /*0120*/  SHF.R.S32.HI R21, RZ, 0x1f, R20 ;  /* 0x0000001fff157819 */ /* 0x000fe20000011414 */
[----:B------:R-:W-:Y:S01]  /*0130*/  UISETP.NE.AND UP0, UPT, UR6, URZ, UPT ;  /* 0x000000ff0600728c */ /* 0x000fe2000bf05270 */
[----:B------:R-:W-:Y:S10]  /*0140*/  BRA.U !UP1, `(.L_x_78) ;  /* 0x0000000109f47547 */ /* 0x000ff4000b800000 */
[----:B------:R-:W0:Y:S01]  /*0150*/  LDCU.64 UR10, c[0x0][0x388] ;  /* 0x00007100ff0a77ac */ /* 0x000e220008000a00 */
[----:B------:R-:W-:Y:S01]  /*0160*/  HFMA2 R14, -RZ, RZ, 0, 0 ;  /* 0x00000000ff0e7431 */ /* 0x000fe200000001ff */
[----:B------:R-:W-:-:S04]  /*0170*/  ULOP3.LUT UR4, UR5, 0x7ffffff0, URZ, 0xc0, !UPT ;  /* 0x7ffffff005047892 */ /* 0x000fc8000f8ec0ff */
[----:B------:R-:W-:Y:S01]  /*0180*/  UIADD3 UR7, UPT, UPT, -UR4, URZ, URZ ;  /* 0x000000ff04077290 */ /* 0x000fe2000fffe1ff */
[----:B0-----:R-:W-:-:S04]  /*0190*/  LEA R2, P0, R20, UR10, 0x3 ;  /* 0x0000000a14027c11 */ /* 0x001fc8000f8018ff */
[----:B------:R-:W-:Y:S02]  /*01a0*/  IADD3 R2, P1, PT, R2, 0x40, RZ ;  /* 0x0000004002027810 */ /* 0x000fe40007f3e0ff */
[----:B------:R-:W-:-:S04]  /*01b0*/  LEA.HI.X R3, R20, UR11, R21, 0x3, P0 ;  /* 0x0000000b14037c11 */ /* 0x000fc800080f1c15 */
[----:B------:R-:W-:-:S07]  /*01c0*/  IADD3.X R3, PT, PT, RZ, R3, RZ, P1, !PT ;  /* 0x00000003ff037210 */ /* 0x000fce0000ffe4ff */
.L_x_79:
[----:B------:R-:W2:Y:S04]  /*01d0*/  LDG.E.64.CONSTANT R24, desc[UR8][R2.64+-0x40] ;  /* 0xffffc00802187981 */ /* 0x000ea8000c1e9b00 */
[----:B------:R-:W3:Y:S04]  /*01e0*/  LDG.E.64.CONSTANT R16, desc[UR8][R2.64+-0x38] ;  /* 0xffffc80802107981 */ /* 0x000ee8000c1e9b00 */
[----:B------:R-:W4:Y:S04]  /*01f0*/  LDG.E.64.CONSTANT R22, desc[UR8][R2.64+-0x30] ;  /* 0xffffd00802167981 */ /* 0x000f28000c1e9b00 */
[----:B------:R-:W5:Y:S04]  /*0200*/  LDG.E.64.CONSTANT R18, desc[UR8][R2.64+-0x28] ;  /* 0xffffd80802127981 */ /* 0x000f68000c1e9b00 */
[----:B------:R-:W5:Y:S04]  /*0210*/  LDG.E.64.CONSTANT R4, desc[UR8][R2.64+-0x20] ;  /* 0xffffe00802047981 */ /* 0x000f68000c1e9b00 */
[----:B------:R-:W5:Y:S04]  /*0220*/  LDG.E.64.CONSTANT R6, desc[UR8][R2.64+-0x18] ;  /* 0xffffe80802067981 */ /* 0x000f68000c1e9b00 */
[----:B------:R-:W5:Y:S04]  /*0230*/  LDG.E.64.CONSTANT R8, desc[UR8][R2.64+-0x10] ;  /* 0xfffff00802087981 */ /* 0x000f68000c1e9b00 */
[----:B------:R-:W5:Y:S04]  /*0240*/  LDG.E.64.CONSTANT R10, desc[UR8][R2.64+-0x8] ;  /* 0xfffff808020a7981 */ /* 0x000f68000c1e9b00 */
[----:B------:R-:W5:Y:S01]  /*0250*/  LDG.E.64.CONSTANT R12, desc[UR8][R2.64] ;  /* 0x00000008020c7981 */ /* 0x000f62000c1e9b00 */
[----:B--2---:R-:W-:Y:S01]  /*0260*/  FADD R27, R24, R14 ;  /* 0x0000000e181b7221 */ /* 0x004fe20000000000 */
[----:B------:R-:W-:-:S02]  /*0270*/  FADD R24, R25, R15 ;  /* 0x0000000f19187221 */ /* 0x000fc40000000000 */
[----:B------:R-:W2:Y:S01]  /*0280*/  LDG.E.64.CONSTANT R14, desc[UR8][R2.64+0x8] ;  /* 0x00000808020e7981 */ /* 0x000ea2000c1e9b00 */
[----:B---3--:R-:W-:Y:S01]  /*0290*/  FADD R27, R27, R16 ;  /* 0x000000101b1b7221 */ /* 0x008fe20000000000 */
[----:B------:R-:W-:Y:S02]  /*02a0*/  FADD R24, R24, R17 ;  /* 0x0000001118187221 */ /* 0x000fe40000000000 */
[----:B------:R-:W3:Y:S01]  /*02b0*/  LDG.E.64.CONSTANT R16, desc[UR8][R2.64+0x10] ;  /* 0x0000100802107981 */ /* 0x000ee2000c1e9b00 */
[----:B----4-:R-:W-:Y:S01]  /*02c0*/  FADD R27, R27, R22 ;  /* 0x000000161b1b7221 */ /* 0x010fe20000000000 */
[----:B------:R-:W-:Y:S02]  /*02d0*/  FADD R24, R24, R23 ;  /* 0x0000001718187221 */ /* 0x000fe40000000000 */
[----:B------:R-:W4:Y:S01]  /*02e0*/  LDG.E.64.CONSTANT R22, desc[UR8][R2.64+0x18] ;  /* 0x0000180802167981 */ /* 0x000f22000c1e9b00 */
[----:B-----5:R-:W-:Y:S01]  /*02f0*/  FADD R27, R27, R18 ;  /* 0x000000121b1b7221 */ /* 0x020fe20000000000 */
[----:B------:R-:W-:-:S02]  /*0300*/  FADD R24, R24, R19 ;  /* 0x0000001318187221 */ /* 0x000fc40000000000 */
[----:B------:R-:W5:Y:S01]  /*0310*/  LDG.E.64.CONSTANT R18, desc[UR8][R2.64+0x20] ;  /* 0x0000200802127981 */ /* 0x000f62000c1e9b00 */
[----:B------:R-:W-:Y:S01]  /*0320*/  FADD R27, R27, R4 ;  /* 0x000000041b1b7221 */ /* 0x000fe20000000000 */
[----:B------:R-:W-:Y:S02]  /*0330*/  FADD R26, R24, R5 ;  /* 0x00000005181a7221 */ /* 0x000fe40000000000 */
[----:B------:R-:W5:Y:S01]  /*0340*/  LDG.E.64.CONSTANT R24, desc[UR8][R2.64+0x28] ;  /* 0x0000280802187981 */ /* 0x000f62000c1e9b00 */
[----:B------:R-:W-:-:S03]  /*0350*/  FADD R27, R27, R6 ;  /* 0x000000061b1b7221 */ /* 0x000fc60000000000 */
[----:B------:R-:W5:Y:S01]  /*0360*/  LDG.E.64.CONSTANT R4, desc[UR8][R2.64+0x30] ;  /* 0x0000300802047981 */ /* 0x000f62000c1e9b00 */
[----:B------:R-:W-:Y:S01]  /*0370*/  FADD R26, R26, R7 ;  /* 0x000000071a1a7221 */ /* 0x000fe20000000000 */
[----:B------:R-:W-:Y:S02]  /*0380*/  FADD R27, R27, R8 ;  /* 0x000000081b1b7221 */ /* 0x000fe40000000000 */
[----:B------:R0:W5:Y:S01]  /*0390*/  LDG.E.64.CONSTANT R6, desc[UR8][R2.64+0x38] ;  /* 0x0000380802067981 */ /* 0x000162000c1e9b00 */
[----:B------:R-:W-:Y:S01]  /*03a0*/  FADD R26, R26, R9 ;  /* 0x000000091a1a7221 */ /* 0x000fe20000000000 */
[----:B------:R-:W-:Y:S01]  /*03b0*/  FADD R27, R27, R10 ;  /* 0x0000000a1b1b7221 */ /* 0x000fe20000000000 */
[----:B------:R-:W-:Y:S02]  /*03c0*/  UIADD3 UR7, UPT, UPT, UR7, 0x10, URZ ;  /* 0x0000001007077890 */ /* 0x000fe4000fffe0ff */
[----:B------:R-:W-:Y:S01]  /*03d0*/  FADD R26, R26, R11 ;  /* 0x0000000b1a1a7221 */ /* 0x000fe20000000000 */
[----:B------:R-:W-:Y:S01]  /*03e0*/  FADD R27, R27, R12 ;  /* 0x0000000c1b1b7221 */ /* 0x000fe20000000000 */
[----:B------:R-:W-:-:S02]  /*03f0*/  UISETP.NE.AND UP1, UPT, UR7, URZ, UPT ;  /* 0x000000ff0700728c */ /* 0x000fc4000bf25270 */
[----:B------:R-:W-:Y:S01]  /*0400*/  FADD R26, R26, R13 ;  /* 0x0000000d1a1a7221 */ /* 0x000fe20000000000 */
[----:B0-----:R-:W-:-:S04]  /*0410*/  IADD3 R2, P0, PT, R2, 0x80, RZ ;  /* 0x0000008002027810 */ /* 0x001fc80007f1e0ff */
[----:B------:R-:W-:Y:S01]  /*0420*/  IADD3.X R3, PT, PT, RZ, R3, RZ, P0, !PT ;  /* 0x00000003ff037210 */ /* 0x000fe200007fe4ff */
        /* <DEDUP_REMOVED lines=13> */
[----:B------:R-:W-:Y:S01]  /*0500*/  FADD R15, R26, R7 ;  /* 0x000000071a0f7221 */ /* 0x000fe20000000000 */
[----:B------:R-:W-:Y:S06]  /*0510*/  BRA.U UP1, `(.L_x_79) ;  /* 0xfffffffd012c7547 */ /* 0x000fec000b83ffff */
.L_x_78:
[----:B------:R-:W-:Y:S05]  /*0520*/  BRA.U !UP0, `(.L_x_77) ;  /* 0x0000000508287547 */ /* 0x000fea000b800000 */
[----:B------:R-:W-:Y:S02]  /*0530*/  UISETP.GE.U32.AND UP0, UPT, UR6, 0x8, UPT ;  /* 0x000000080600788c */ /* 0x000fe4000bf06070 */
[----:B------:R-:W-:-:S04]  /*0540*/  ULOP3.LUT UR7, UR5, 0x7, URZ, 0xc0, !UPT ;  /* 0x0000000705077892 */ /* 0x000fc8000f8ec0ff */
[----:B------:R-:W-:-:S03]  /*0550*/  UISETP.NE.AND UP1, UPT, UR7, URZ, UPT ;  /* 0x000000ff0700728c */ /* 0x000fc6000bf25270 */
[----:B------:R-:W-:Y:S08]  /*0560*/  BRA.U !UP0, `(.L_x_80) ;  /* 0x0000000108787547 */ /* 0x000ff0000b800000 */
[----:B------:R-:W0:Y:S01]  /*0570*/  LDCU.64 UR10, c[0x0][0x388] ;  /* 0x00007100ff0a77ac */ /* 0x000e220008000a00 */
[----:B------:R-:W-:-:S04]  /*0580*/  IADD3 R2, P0, PT, R20, UR4, RZ ;  /* 0x0000000414027c10 */ /* 0x000fc8000ff1e0ff */
[----:B------:R-:W-:Y:S02]  /*0590*/  IADD3.X R3, PT, PT, RZ, R21, RZ, P0, !PT ;  /* 0x00000015ff037210 */ /* 0x000fe400007fe4ff */
[----:B0-----:R-:W-:-:S04]  /*05a0*/  LEA R18, P0, R2, UR10, 0x3 ;  /* 0x0000000a02127c11 */ /* 0x001fc8000f8018ff */
[----:B------:R-:W-:-:S05]  /*05b0*/  LEA.HI.X R19, R2, UR11, R3, 0x3, P0 ;  /* 0x0000000b02137c11 */ /* 0x000fca00080f1c03 */
[----:B------:R-:W2:Y:S04]  /*05c0*/  LDG.E.64.CONSTANT R22, desc[UR8][R18.64] ;  /* 0x0000000812167981 */ /* 0x000ea8000c1e9b00 */
[----:B------:R-:W3:Y:S04]  /*05d0*/  LDG.E.64.CONSTANT R12, desc[UR8][R18.64+0x8] ;  /* 0x00000808120c7981 */ /* 0x000ee8000c1e9b00 */
[----:B------:R-:W4:Y:S04]  /*05e0*/  LDG.E.64.CONSTANT R10, desc[UR8][R18.64+0x10] ;  /* 0x00001008120a7981 */ /* 0x000f28000c1e9b00 */
[----:B------:R-:W5:Y:S04]  /*05f0*/  LDG.E.64.CONSTANT R8, desc[UR8][R18.64+0x18] ;  /* 0x0000180812087981 */ /* 0x000f68000c1e9b00 */
[----:B------:R-:W5:Y:S04]  /*0600*/  LDG.E.64.CONSTANT R6, desc[UR8][R18.64+0x20] ;  /* 0x0000200812067981 */ /* 0x000f68000c1e9b00 */
[----:B------:R-:W5:Y:S04]  /*0610*/  LDG.E.64.CONSTANT R4, desc[UR8][R18.64+0x28] ;  /* 0x0000280812047981 */ /* 0x000f68000c1e9b00 */
[----:B------:R-:W5:Y:S04]  /*0620*/  LDG.E.64.CONSTANT R2, desc[UR8][R18.64+0x30] ;  /* 0x0000300812027981 */ /* 0x000f68000c1e9b00 */
        /* <DEDUP_REMOVED lines=18> */
.L_x_80:
        /* <DEDUP_REMOVED lines=23> */
.L_x_81:
[----:B------:R-:W-:Y:S05]  /*08c0*/  BRA.U !UP1, `(.L_x_77) ;  /* 0x0000000109407547 */ /* 0x000fea000b800000 */
[----:B------:R-:W0:Y:S01]  /*08d0*/  LDCU.64 UR6, c[0x0][0x388] ;  /* 0x00007100ff0677ac */ /* 0x000e220008000a00 */
[----:B------:R-:W-:Y:S01]  /*08e0*/  IADD3 R5, P0, PT, R20, UR4, RZ ;  /* 0x0000000414057c10 */ /* 0x000fe2000ff1e0ff */
[----:B------:R-:W-:-:S03]  /*08f0*/  UIADD3 UR5, UPT, UPT, -UR5, URZ, URZ ;  /* 0x000000ff05057290 */ /* 0x000fc6000fffe1ff */
[----:B------:R-:W-:Y:S02]  /*0900*/  IADD3.X R2, PT, PT, RZ, R21, RZ, P0, !PT ;  /* 0x00000015ff027210 */ /* 0x000fe400007fe4ff */
[----:B0-----:R-:W-:-:S04]  /*0910*/  LEA R4, P1, R5, UR6, 0x3 ;  /* 0x0000000605047c11 */ /* 0x001fc8000f8218ff */
[----:B------:R-:W-:-:S09]  /*0920*/  LEA.HI.X R5, R5, UR7, R2, 0x3, P1 ;  /* 0x0000000705057c11 */ /* 0x000fd200088f1c02 */
.L_x_82:
[----:B------:R-:W-:Y:S02]  /*0930*/  MOV R2, R4 ;  /* 0x0000000400027202 */ /* 0x000fe40000000f00 */
[----:B------:R-:W-:-:S06]  /*0940*/  MOV R3, R5 ;  /* 0x0000000500037202 */ /* 0x000fcc0000000f00 */
[----:B------:R-:W2:Y:S01]  /*0950*/  LDG.E.64.CONSTANT R2, desc[UR8][R2.64] ;  /* 0x0000000802027981 */ /* 0x000ea2000c1e9b00 */
[----:B------:R-:W-:Y:S01]  /*0960*/  UIADD3 UR5, UPT, UPT, UR5, 0x1, URZ ;  /* 0x0000000105057890 */ /* 0x000fe2000fffe0ff */
[----:B------:R-:W-:-:S03]  /*0970*/  IADD3 R4, P0, PT, R4, 0x8, RZ ;  /* 0x0000000804047810 */ /* 0x000fc60007f1e0ff */
[----:B------:R-:W-:Y:S01]  /*0980*/  UISETP.NE.AND UP0, UPT, UR5, URZ, UPT ;  /* 0x000000ff0500728c */ /* 0x000fe2000bf05270 */
[----:B------:R-:W-:Y:S01]  /*0990*/  IADD3.X R5, PT, PT, RZ, R5, RZ, P0, !PT ;  /* 0x00000005ff057210 */ /* 0x000fe200007fe4ff */
[----:B--2---:R-:W-:Y:S01]  /*09a0*/  FADD R14, R2, R14 ;  /* 0x0000000e020e7221 */ /* 0x004fe20000000000 */
[----:B------:R-:W-:-:S06]  /*09b0*/  FADD R15, R3, R15 ;  /* 0x0000000f030f7221 */ /* 0x000fcc0000000000 */
[----:B------:R-:W-:Y:S05]  /*09c0*/  BRA.U UP0, `(.L_x_82) ;  /* 0xfffffffd00d87547 */ /* 0x000fea000b83ffff */
.L_x_77:
[----:B------:R-:W0:Y:S02]  /*09d0*/  LDC.64 R2, c[0x0][0x380] ;  /* 0x0000e000ff027b82 */ /* 0x000e240000000a00 */
[----:B0-----:R-:W-:-:S05]  /*09e0*/  IMAD.WIDE R2, R0, 0x8, R2 ;  /* 0x0000000800027825 */ /* 0x001fca00078e0202 */
[----:B------:R-:W-:Y:S01]  /*09f0*/  STG.E.64 desc[UR8][R2.64], R14 ;  /* 0x0000000e02007986 */ /* 0x000fe2000c101b08 */
[----:B------:R-:W-:Y:S05]  /*0a00*/  EXIT ;  /* 0x000000000000794d */ /* 0x000fea0003800000 */
.L_x_83:
        /* <DEDUP_REMOVED lines=15> */
.L_x_93:


//--------------------- .text._Z15coeffSumKernel0PN6thrust24THRUST_300001_SM_1000_NS7complexIdEEPKS2_ii --------------------------
	.section	.text._Z15coeffSumKernel0PN6thrust24THRUST_300001_SM_1000_NS7complexIdEEPKS2_ii,"ax",@progbits
	.align	128
        .global         _Z15coeffSumKernel0PN6thrust24THRUST_300001_SM_1000_NS7complexIdEEPKS2_ii
        .type           _Z15coeffSumKernel0PN6thrust24THRUST_300001_SM_1000_NS7complexIdEEPKS2_ii,@function
        .size           _Z15coeffSumKernel0PN6thrust24THRUST_300001_SM_1000_NS7complexIdEEPKS2_ii,(.L_x_94 - _Z15coeffSumKernel0PN6thrust24THRUST_300001_SM_1000_NS7complexIdEEPKS2_ii)
        .other          _Z15coeffSumKernel0PN6thrust24THRUST_300001_SM_1000_NS7complexIdEEPKS2_ii,@"STO_CUDA_ENTRY STV_DEFAULT"
_Z15coeffSumKernel0PN6thrust24THRUST_300001_SM_1000_NS7complexIdEEPKS2_ii:
.text._Z15coeffSumKernel0PN6thrust24THRUST_300001_SM_1000_NS7complexIdEEPKS2_ii:
        /* <DEDUP_REMOVED lines=9> */
[----:B------:R-:W-:Y:S02]  /*0090*/  CS2R R6, SRZ ;  /* 0x0000000000067805 */ /* 0x000fe4000001ff00 */
[----:B------:R-:W-:Y:S01]  /*00a0*/  CS2R R4, SRZ ;  /* 0x0000000000047805 */ /* 0x000fe2000001ff00 */
[----:B------:R-:W1:Y:S01]  /*00b0*/  LDCU.64 UR8, c[0x0][0x358] ;  /* 0x00006b00ff0877ac */ /* 0x000e620008000a00 */
[----:B0-----:R-:W-:-:S09]  /*00c0*/  UISETP.GE.AND UP0, UPT, UR5, 0x1, UPT ;  /* 0x000000010500788c */ /* 0x001fd2000bf06270 */
[----:B-1----:R-:W-:Y:S05]  /*00d0*/  BRA.U !UP0, `(.L_x_84) ;  /* 0x0000000908447547 */ /* 0x002fea000b800000 */
[----:B------:R-:W-:Y:S02]  /*00e0*/  UISETP.GE.U32.AND UP1, UPT, UR5, 0x10, UPT ;  /* 0x000000100500788c */ /* 0x000fe4000bf26070 */
[----:B------:R-:W-:Y:S01]  /*00f0*/  IMAD R3, R2, UR5, RZ ;  /* 0x0000000502037c24 */ /* 0x000fe2000f8e02ff */
[----:B------:R-:W-:Y:S01]  /*0100*/  ULOP3.LUT UR6, UR5, 0xf, URZ, 0xc0, !UPT ;  /* 0x0000000f05067892 */ /* 0x000fe2000f8ec0ff */
[----:B------:R-:W-:Y:S02]  /*0110*/  CS2R R4, SRZ ;  /* 0x0000000000047805 */ /* 0x000fe4000001ff00 */
[----:B------:R-:W-:Y:S01]  /*0120*/  CS2R R6, SRZ ;  /* 0x0000000000067805 */ /* 0x000fe2000001ff00 */
[----:B------:R-:W-:Y:S01]  /*0130*/  UMOV UR4, URZ ;  /* 0x000000ff00047c82 */ /* 0x000fe20008000000 */
[----:B------:R-:W-:Y:S01]  /*0140*/  SHF.R.S32.HI R0, RZ, 0x1f, R3 ;  /* 0x0000001fff007819 */ /* 0x000fe20000011403 */
[----:B------:R-:W-:Y:S01]  /*0150*/  UISETP.NE.AND UP0, UPT, UR6, URZ, UPT ;  /* 0x000000ff0600728c */ /* 0x000fe2000bf05270 */
[----:B------:R-:W-:Y:S10]  /*0160*/  BRA.U !UP1, `(.L_x_85) ;  /* 0x0000000109f47547 */ /* 0x000ff4000b800000 */
[----:B------:R-:W0:Y:S01]  /*0170*/  LDCU.64 UR10, c[0x0][0x388] ;  /* 0x00007100ff0a77ac */ /* 0x000e220008000a00 */
[----:B------:R-:W-:Y:S01]  /*0180*/  CS2R R4, SRZ ;  /* 0x0000000000047805 */ /* 0x000fe2000001ff00 */
[----:B------:R-:W-:-:S04]  /*0190*/  ULOP3.LUT UR4, UR5, 0x7ffffff0, URZ, 0xc0, !UPT ;  /* 0x7ffffff005047892 */ /* 0x000fc8000f8ec0ff */
[----:B------:R-:W-:Y:S01]  /*01a0*/  UIADD3 UR7, UPT, UPT, -UR4, URZ, URZ ;  /* 0x000000ff04077290 */ /* 0x000fe2000fffe1ff */
[----:B0-----:R-:W-:-:S04]  /*01b0*/  LEA R24, P0, R3, UR10, 0x4 ;  /* 0x0000000a03187c11 */ /* 0x001fc8000f8020ff */
[----:B------:R-:W-:Y:S02]  /*01c0*/  IADD3 R24, P1, PT, R24, 0x80, RZ ;  /* 0x0000008018187810 */ /* 0x000fe40007f3e0ff */
[----:B------:R-:W-:-:S05]  /*01d0*/  LEA.HI.X R25, R3, UR11, R0, 0x4, P0 ;  /* 0x0000000b03197c11 */ /* 0x000fca00080f2400 */
[----:B------:R-:W-:-:S07]  /*01e0*/  IMAD.X R25, RZ, RZ, R25, P1 ;  /* 0x000000ffff197224 */ /* 0x000fce00008e0619 */
.L_x_86:
[----:B------:R-:W2:Y:S04]  /*01f0*/  LDG.E.128.CONSTANT R8, desc[UR8][R24.64+-0x80] ;  /* 0xffff800818087981 */ /* 0x000ea8000c1e9d00 */
[----:B------:R-:W3:Y:S04]  /*0200*/  LDG.E.128.CONSTANT R12, desc[UR8][R24.64+-0x70] ;  /* 0xffff9008180c7981 */ /* 0x000ee8000c1e9d00 */
[----:B------:R-:W4:Y:S04]  /*0210*/  LDG.E.128.CONSTANT R16, desc[UR8][R24.64+-0x60] ;  /* 0xffffa00818107981 */ /* 0x000f28000c1e9d00 */
[----:B------:R-:W5:Y:S01]  /*0220*/  LDG.E.128.CONSTANT R20, desc[UR8][R24.64+-0x50] ;  /* 0xffffb00818147981 */ /* 0x000f62000c1e9d00 */
[----:B--2---:R-:W-:-:S02]  /*0230*/  DADD R8, R8, R4 ;  /* 0x0000000008087229 */ /* 0x004fc40000000004 */
[----:B------:R-:W-:Y:S01]  /*0240*/  DADD R10, R10, R6 ;  /* 0x000000000a0a7229 */ /* 0x000fe20000000006 */
[----:B------:R-:W2:Y:S05]  /*0250*/  LDG.E.128.CONSTANT R4, desc[UR8][R24.64+-0x40] ;  /* 0xffffc00818047981 */ /* 0x000eaa000c1e9d00 */
[----:B---3--:R-:W-:Y:S02]  /*0260*/  DADD R12, R8, R12 ;  /* 0x00000000080c7229 */ /* 0x008fe4000000000c */
[----:B------:R-:W-:Y:S02]  /*0270*/  DADD R14, R10, R14 ;  /* 0x000000000a0e7229 */ /* 0x000fe4000000000e */
[----:B------:R-:W3:Y:S04]  /*0280*/  LDG.E.128.CONSTANT R8, desc[UR8][R24.64+-0x30] ;  /* 0xffffd00818087981 */ /* 0x000ee8000c1e9d00 */
[----:B----4-:R-:W-:-:S02]  /*0290*/  DADD R16, R12, R16 ;  /* 0x000000000c107229 */ /* 0x010fc40000000010 */
[----:B------:R-:W-:Y:S02]  /*02a0*/  DADD R18, R14, R18 ;  /* 0x000000000e127229 */ /* 0x000fe40000000012 */
[----:B------:R-:W4:Y:S04]  /*02b0*/  LDG.E.128.CONSTANT R12, desc[UR8][R24.64+-0x20] ;  /* 0xffffe008180c7981 */ /* 0x000f28000c1e9d00 */
[----:B-----5:R-:W-:Y:S02]  /*02c0*/  DADD R20, R16, R20 ;  /* 0x0000000010147229 */ /* 0x020fe40000000014 */
[----:B------:R-:W-:Y:S02]  /*02d0*/  DADD R22, R18, R22 ;  /* 0x0000000012167229 */ /* 0x000fe40000000016 */
[----:B------:R-:W5:Y:S04]  /*02e0*/  LDG.E.128.CONSTANT R16, desc[UR8][R24.64+-0x10] ;  /* 0xfffff00818107981 */ /* 0x000f68000c1e9d00 */
[----:B--2---:R-:W-:-:S02]  /*02f0*/  DADD R20, R20, R4 ;  /* 0x0000000014147229 */ /* 0x004fc40000000004 */
[----:B------:R-:W-:Y:S01]  /*0300*/  DADD R22, R22, R6 ;  /* 0x0000000016167229 */ /* 0x000fe20000000006 */
[----:B------:R-:W2:Y:S05]  /*0310*/  LDG.E.128.CONSTANT R4, desc[UR8][R24.64] ;  /* 0x0000000818047981 */ /* 0x000eaa000c1e9d00 */
[----:B---3--:R-:W-:Y:S02]  /*0320*/  DADD R20, R20, R8 ;  /* 0x0000000014147229 */ /* 0x008fe40000000008 */
[----:B------:R-:W-:Y:S01]  /*0330*/  DADD R22, R22, R10 ;  /* 0x0000000016167229 */ /* 0x000fe2000000000a */
[----:B------:R-:W3:Y:S05]  /*0340*/  LDG.E.128.CONSTANT R8, desc[UR8][R24.64+0x10] ;  /* 0x0000100818087981 */ /* 0x000eea000c1e9d00 */
[----:B----4-:R-:W-:-:S02]  /*0350*/  DADD R20, R20, R12 ;  /* 0x0000000014147229 */ /* 0x010fc4000000000c */
[----:B------:R-:W-:Y:S01]  /*0360*/  DADD R22, R22, R14 ;  /* 0x0000000016167229 */ /* 0x000fe2000000000e */
[----:B------:R-:W4:Y:S05]  /*0370*/  LDG.E.128.CONSTANT R12, desc[UR8][R24.64+0x20] ;  /* 0x00002008180c7981 */ /* 0x000f2a000c1e9d00 */
[----:B-----5:R-:W-:Y:S02]  /*0380*/  DADD R20, R20, R16 ;  /* 0x0000000014147229 */ /* 0x020fe40000000010 */
[----:B------:R-:W-:Y:S01]  /*0390*/  DADD R22, R22, R18 ;  /* 0x0000000016167229 */ /* 0x000fe20000000012 */
[----:B------:R-:W5:Y:S05]  /*03a0*/  LDG.E.128.CONSTANT R16, desc[UR8][R24.64+0x30] ;  /* 0x0000300818107981 */ /* 0x000f6a000c1e9d00 */
        /* <DEDUP_REMOVED lines=11> */
[----:B------:R0:W5:Y:S01]  /*0460*/  LDG.E.128.CONSTANT R16, desc[UR8][R24.64+0x70] ;  /* 0x0000700818107981 */ /* 0x000162000c1e9d00 */
[----:B------:R-:W-:-:S04]  /*0470*/  UIADD3 UR7, UPT, UPT, UR7, 0x10, URZ ;  /* 0x0000001007077890 */ /* 0x000fc8000fffe0ff */
[----:B------:R-:W-:Y:S01]  /*0480*/  UISETP.NE.AND UP1, UPT, UR7, URZ, UPT ;  /* 0x000000ff0700728c */ /* 0x000fe2000bf25270 */
[----:B0-----:R-:W-:-:S05]  /*0490*/  IADD3 R24, P0, PT, R24, 0x100, RZ ;  /* 0x0000010018187810 */ /* 0x001fca0007f1e0ff */
[----:B------:R-:W-:Y:S01]  /*04a0*/  IMAD.X R25, RZ, RZ, R25, P0 ;  /* 0x000000ffff197224 */ /* 0x000fe200000e0619 */
[----:B--2---:R-:W-:Y:S02]  /*04b0*/  DADD R4, R20, R4 ;  /* 0x0000000014047229 */ /* 0x004fe40000000004 */
[----:B------:R-:W-:-:S06]  /*04c0*/  DADD R6, R22, R6 ;  /* 0x0000000016067229 */ /* 0x000fcc0000000006 */
[----:B---3--:R-:W-:Y:S02]  /*04d0*/  DADD R4, R4, R8 ;  /* 0x0000000004047229 */ /* 0x008fe40000000008 */
[----:B------:R-:W-:-:S06]  /*04e0*/  DADD R6, R6, R10 ;  /* 0x0000000006067229 */ /* 0x000fcc000000000a */
[----:B----4-:R-:W-:Y:S02]  /*04f0*/  DADD R4, R4, R12 ;  /* 0x0000000004047229 */ /* 0x010fe4000000000c */
[----:B------:R-:W-:-:S06]  /*0500*/  DADD R6, R6, R14 ;  /* 0x0000000006067229 */ /* 0x000fcc000000000e */
[----:B-----5:R-:W-:Y:S02]  /*0510*/  DADD R4, R4, R16 ;  /* 0x0000000004047229 */ /* 0x020fe40000000010 */
[----:B------:R-:W-:Y:S01]  /*0520*/  DADD R6, R6, R18 ;  /* 0x0000000006067229 */ /* 0x000fe20000000012 */
[----:B------:R-:W-:Y:S10]  /*0530*/  BRA.U UP1, `(.L_x_86) ;  /* 0xfffffffd012c7547 */ /* 0x000ff4000b83ffff */
.L_x_85:
[----:B------:R-:W-:Y:S05]  /*0540*/  BRA.U !UP0, `(.L_x_84) ;  /* 0x0000000508287547 */ /* 0x000fea000b800000 */
[----:B------:R-:W-:Y:S02]  /*0550*/  UISETP.GE.U32.AND UP0, UPT, UR6, 0x8, UPT ;  /* 0x000000080600788c */ /* 0x000fe4000bf06070 */
[----:B------:R-:W-:-:S04]  /*0560*/  ULOP3.LUT UR7, UR5, 0x7, URZ, 0xc0, !UPT ;  /* 0x0000000705077892 */ /* 0x000fc8000f8ec0ff */
[----:B------:R-:W-:-:S03]  /*0570*/  UISETP.NE.AND UP1, UPT, UR7, URZ, UPT ;  /* 0x000000ff0700728c */ /* 0x000fc6000bf25270 */
[----:B------:R-:W-:Y:S08]  /*0580*/  BRA.U !UP0, `(.L_x_87) ;  /* 0x0000000108787547 */ /* 0x000ff0000b800000 */
[----:B------:R-:W0:Y:S01]  /*0590*/  LDCU.64 UR10, c[0x0][0x388] ;  /* 0x00007100ff0a77ac */ /* 0x000e220008000a00 */
[----:B------:R-:W-:-:S05]  /*05a0*/  IADD3 R8, P0, PT, R3, UR4, RZ ;  /* 0x0000000403087c10 */ /* 0x000fca000ff1e0ff */
[----:B------:R-:W-:Y:S01]  /*05b0*/  IMAD.X R9, RZ, RZ, R0, P0 ;  /* 0x000000ffff097224 */ /* 0x000fe200000e0600 */
[----:B0-----:R-:W-:-:S04]  /*05c0*/  LEA R24, P0, R8, UR10, 0x4 ;  /* 0x0000000a08187c11 */ /* 0x001fc8000f8020ff */
[----:B------:R-:W-:-:S05]  /*05d0*/  LEA.HI.X R25, R8, UR11, R9, 0x4, P0 ;  /* 0x0000000b08197c11 */ /* 0x000fca00080f2409 */
        /* <DEDUP_REMOVED lines=14> */
[----:B------:R-:W5:Y:S01]  /*06c0*/  LDG.E.128.CONSTANT R20, desc[UR8][R24.64+0x70] ;  /* 0x0000700818147981 */ /* 0x000f62000c1e9d00 */
[----:B------:R-:W-:Y:S01]  /*06d0*/  DADD R10, R26, R10 ;  /* 0x000000001a0a7229 */ /* 0x000fe2000000000a */
[----:B------:R-:W-:-:S04]  /*06e0*/  UIADD3 UR4, UPT, UPT, UR4, 0x8, URZ ;  /* 0x0000000804047890 */ /* 0x000fc8000fffe0ff */
[----:B--2---:R-:W-:-:S03]  /*06f0*/  DADD R4, R8, R4 ;  /* 0x0000000008047229 */ /* 0x004fc60000000004 */
[----:B------:R-:W-:-:S05]  /*0700*/  DADD R6, R10, R6 ;  /* 0x000000000a067229 */ /* 0x000fca0000000006 */
[----:B---3--:R-:W-:-:S03]  /*0710*/  DADD R4, R4, R16 ;  /* 0x0000000004047229 */ /* 0x008fc60000000010 */
[----:B------:R-:W-:-:S05]  /*0720*/  DADD R6, R6, R18 ;  /* 0x0000000006067229 */ /* 0x000fca0000000012 */
[----:B----4-:R-:W-:-:S03]  /*0730*/  DADD R4, R4, R12 ;  /* 0x0000000004047229 */ /* 0x010fc6000000000c */
[----:B------:R-:W-:-:S05]  /*0740*/  DADD R6, R6, R14 ;  /* 0x0000000006067229 */ /* 0x000fca000000000e */
[----:B-----5:R-:W-:-:S03]  /*0750*/  DADD R4, R4, R20 ;  /* 0x0000000004047229 */ /* 0x020fc60000000014 */
[----:B------:R-:W-:-:S11]  /*0760*/  DADD R6, R6, R22 ;  /* 0x0000000006067229 */ /* 0x000fd60000000016 */
.L_x_87:
        /* <DEDUP_REMOVED lines=14> */
[----:B------:R-:W-:Y:S01]  /*0850*/  UIADD3 UR4, UPT, UPT, UR4, 0x4, URZ ;  /* 0x0000000404047890 */ /* 0x000fe2000fffe0ff */
[----:B--2---:R-:W-:-:S02]  /*0860*/  DADD R8, R4, R8 ;  /* 0x0000000004087229 */ /* 0x004fc40000000008 */
[----:B------:R-:W-:-:S06]  /*0870*/  DADD R10, R6, R10 ;  /* 0x00000000060a7229 */ /* 0x000fcc000000000a */
[----:B---3--:R-:W-:Y:S02]  /*0880*/  DADD R8, R8, R12 ;  /* 0x0000000008087229 */ /* 0x008fe4000000000c */
[----:B------:R-:W-:-:S06]  /*0890*/  DADD R10, R10, R14 ;  /* 0x000000000a0a7229 */ /* 0x000fcc000000000e */
[----:B----4-:R-:W-:Y:S02]  /*08a0*/  DADD R8, R8, R16 ;  /* 0x0000000008087229 */ /* 0x010fe40000000010 */
[----:B------:R-:W-:-:S06]  /*08b0*/  DADD R10, R10, R18 ;  /* 0x000000000a0a7229 */ /* 0x000fcc0000000012 */
[----:B-----5:R-:W-:Y:S02]  /*08c0*/  DADD R4, R8, R20 ;  /* 0x0000000008047229 */ /* 0x020fe40000000014 */
[----:B------:R-:W-:-:S11]  /*08d0*/  DADD R6, R10, R22 ;  /* 0x000000000a067229 */ /* 0x000fd60000000016 */
.L_x_88:
[----:B------:R-:W-:Y:S05]  /*08e0*/  BRA.U !UP1, `(.L_x_84) ;  /* 0x0000000109407547 */ /* 0x000fea000b800000 */
[----:B------:R-:W0:Y:S01]  /*08f0*/  LDCU.64 UR6, c[0x0][0x388] ;  /* 0x00007100ff0677ac */ /* 0x000e220008000a00 */
[----:B------:R-:W-:Y:S01]  /*0900*/  IADD3 R8, P0, PT, R3, UR4, RZ ;  /* 0x0000000403087c10 */ /* 0x000fe2000ff1e0ff */
[----:B------:R-:W-:-:S04]  /*0910*/  UIADD3 UR5, UPT, UPT, -UR5, URZ, URZ ;  /* 0x000000ff05057290 */ /* 0x000fc8000fffe1ff */
[----:B------:R-:W-:Y:S01]  /*0920*/  IMAD.X R9, RZ, RZ, R0, P0 ;  /* 0x000000ffff097224 */ /* 0x000fe200000e0600 */
[----:B0-----:R-:W-:-:S04]  /*0930*/  LEA R3, P1, R8, UR6, 0x4 ;  /* 0x0000000608037c11 */ /* 0x001fc8000f8220ff */
[----:B------:R-:W-:-:S09]  /*0940*/  LEA.HI.X R0, R8, UR7, R9, 0x4, P1 ;  /* 0x0000000708007c11 */ /* 0x000fd200088f2409 */
.L_x_89:
[----:B------:R-:W-:Y:S02]  /*0950*/  IMAD.MOV.U32 R8, RZ, RZ, R3 ;  /* 0x000000ffff087224 */ /* 0x000fe400078e0003 */
[----:B------:R-:W-:-:S06]  /*0960*/  IMAD.MOV.U32 R9, RZ, RZ, R0 ;  /* 0x000000ffff097224 */ /* 0x000fcc00078e0000 */
[----:B------:R-:W2:Y:S01]  /*0970*/  LDG.E.128.CONSTANT R8, desc[UR8][R8.64] ;  /* 0x0000000808087981 */ /* 0x000ea2000c1e9d00 */
[----:B------:R-:W-:Y:S01]  /*0980*/  UIADD3 UR5, UPT, UPT, UR5, 0x1, URZ ;  /* 0x0000000105057890 */ /* 0x000fe2000fffe0ff */
[----:B------:R-:W-:-:S03]  /*0990*/  IADD3 R3, P0, PT, R3, 0x10, RZ ;  /* 0x0000001003037810 */ /* 0x000fc60007f1e0ff */
[----:B------:R-:W-:Y:S02]  /*09a0*/  UISETP.NE.AND UP0, UPT, UR5, URZ, UPT ;  /* 0x000000ff0500728c */ /* 0x000fe4000bf05270 */
[----:B------:R-:W-:Y:S01]  /*09b0*/  IMAD.X R0, RZ, RZ, R0, P0 ;  /* 0x000000ffff007224 */ /* 0x000fe200000e0600 */
[----:B--2---:R-:W-:Y:S02]  /*09c0*/  DADD R4, R8, R4 ;  /* 0x0000000008047229 */ /* 0x004fe40000000004 */
[----:B------:R-:W-:-:S04]  /*09d0*/  DADD R6, R10, R6 ;  /* 0x000000000a067229 */ /* 0x000fc80000000006 */
[----:B------:R-:W-:Y:S07]  /*09e0*/  BRA.U UP0, `(.L_x_89) ;  /* 0xfffffffd00d87547 */ /* 0x000fee000b83ffff */
.L_x_84:
[----:B------:R-:W0:Y:S02]  /*09f0*/  LDC.64 R8, c[0x0][0x380] ;  /* 0x0000e000ff087b82 */ /* 0x000e240000000a00 */
[----:B0-----:R-:W-:-:S05]  /*0a00*/  IMAD.WIDE R2, R2, 0x10, R8 ;  /* 0x0000001002027825 */ /* 0x001fca00078e0208 */
[----:B------:R-:W-:Y:S01]  /*0a10*/  STG.E.128 desc[UR8][R2.64], R4 ;  /* 0x0000000402007986 */ /* 0x000fe2000c101d08 */
[----:B------:R-:W-:Y:S05]  /*0a20*/  EXIT ;  /* 0x000000000000794d */ /* 0x000fea0003800000 */
.L_x_90:
        /* <DEDUP_REMOVED lines=13> */
.L_x_94:


//--------------------- .nv.shared.reserved.0     --------------------------
	.section	.nv.shared.reserved.0,"aw",@nobits
	.weak		__nv_reservedSMEM_offset_0_alias
	.size		__nv_reservedSMEM_offset_0_alias, 0, 64
	.other		__nv_reservedSMEM_offset_0_alias,@"STO_CUDA_RESERVED_SHARED STV_DEFAULT"
__nv_reservedSMEM_offset_0_alias:
	.zero		0
	.zero		64


//--------------------- .nv.global                --------------------------
	.section	.nv.global,"aw",@nobits
.nv.global:
	.type		_ZN34_INTERNAL_3829d396_4_k_cu_9b2a6f2b4cuda3std3__48in_placeE,@object
	.size		_ZN34_INTERNAL_3829d396_4_k_cu_9b2a6f2b4cuda3std3__48in_placeE,(_ZN34_INTERNAL_3829d396_4_k_cu_9b2a6f2b4cuda3std6ranges3__45__cpo8distanceE - _ZN34_INTERNAL_3829d396_4_k_cu_9b2a6f2b4cuda3std3__48in_placeE)
_ZN34_INTERNAL_3829d396_4_k_cu_9b2a6f2b4cuda3std3__48in_placeE:
	.zero		1
	.type		_ZN34_INTERNAL_3829d396_4_k_cu_9b2a6f2b4cuda3std6ranges3__45__cpo8distanceE,@object
	.size		_ZN34_INTERNAL_3829d396_4_k_cu_9b2a6f2b4cuda3std6ranges3__45__cpo8distanceE,(_ZN34_INTERNAL_3829d396_4_k_cu_9b2a6f2b4cuda3std3__45__cpo6cbeginE - _ZN34_INTERNAL_3829d396_4_k_cu_9b2a6f2b4cuda3std6ranges3__45__cpo8distanceE)
_ZN34_INTERNAL_3829d396_4_k_cu_9b2a6f2b4cuda3std6ranges3__45__cpo8distanceE:
	.zero		1
	.type		_ZN34_INTERNAL_3829d396_4_k_cu_9b2a6f2b4cuda3std3__45__cpo6cbeginE,@object
	.size		_ZN34_INTERNAL_3829d396_4_k_cu_9b2a6f2b4cuda3std3__45__cpo6cbeginE,(_ZN34_INTERNAL_3829d396_4_k_cu_9b2a6f2b4cuda3std6ranges3__45__cpo7advanceE - _ZN34_INTERNAL_3829d396_4_k_cu_9b2a6f2b4cuda3std3__45__cpo6cbeginE)
_ZN34_INTERNAL_3829d396_4_k_cu_9b2a6f2b4cuda3std3__45__cpo6cbeginE:
	.zero		1
	.type		_ZN34_INTERNAL_3829d396_4_k_cu_9b2a6f2b4cuda3std6ranges3__45__cpo7advanceE,@object
	.size		_ZN34_INTERNAL_3829d396_4_k_cu_9b2a6f2b4cuda3std6ranges3__45__cpo7advanceE,(_ZN34_INTERNAL_3829d396_4_k_cu_9b2a6f2b4cuda3std3__45__cpo7crbeginE - _ZN34_INTERNAL_3829d396_4_k_cu_9b2a6f2b4cuda3std6ranges3__45__cpo7advanceE)
_ZN34_INTERNAL_3829d396_4_k_cu_9b2a6f2b4cuda3std6ranges3__45__cpo7advanceE:
	.zero		1
	.type		_ZN34_INTERNAL_3829d396_4_k_cu_9b2a6f2b4cuda3std3__45__cpo7crbeginE,@object
	.size		_ZN34_INTERNAL_3829d396_4_k_cu_9b2a6f2b4cuda3std3__45__cpo7crbeginE,(_ZN34_INTERNAL_3829d396_4_k_cu_9b2a6f2b4cuda3std6ranges3__45__cpo4dataE - _ZN34_INTERNAL_3829d396_4_k_cu_9b2a6f2b4cuda3std3__45__cpo7crbeginE)
_ZN34_INTERNAL_3829d396_4_k_cu_9b2a6f2b4cuda3std3__45__cpo7crbeginE:
	.zero		1
	.type		_ZN34_INTERNAL_3829d396_4_k_cu_9b2a6f2b4cuda3std6ranges3__45__cpo4dataE,@object
	.size		_ZN34_INTERNAL_3829d396_4_k_cu_9b2a6f2b4cuda3std6ranges3__45__cpo4dataE,(_ZN34_INTERNAL_3829d396_4_k_cu_9b2a6f2b4cuda3std6ranges3__45__cpo5beginE - _ZN34_INTERNAL_3829d396_4_k_cu_9b2a6f2b4cuda3std6ranges3__45__cpo4dataE)
_ZN34_INTERNAL_3829d396_4_k_cu_9b2a6f2b4cuda3std6ranges3__45__cpo4dataE:
	.zero		1
	.type		_ZN34_INTERNAL_3829d396_4_k_cu_9b2a6f2b4cuda3std6ranges3__45__cpo5beginE,@object
	.size		_ZN34_INTERNAL_3829d396_4_k_cu_9b2a6f2b4cuda3std6ranges3__45__cpo5beginE,(_ZN34_INTERNAL_3829d396_4_k_cu_9b2a6f2b4cuda3std3__436_GLOBAL__N__3829d396_4_k_cu_9b2a6f2b6ignoreE - _ZN34_INTERNAL_3829d396_4_k_cu_9b2a6f2b4cuda3std6ranges3__45__cpo5beginE)
_ZN34_INTERNAL_3829d396_4_k_cu_9b2a6f2b4cuda3std6ranges3__45__cpo5beginE:
	.zero		1
	.type		_ZN34_INTERNAL_3829d396_4_k_cu_9b2a6f2b4cuda3std3__436_GLOBAL__N__3829d396_4_k_cu_9b2a6f2b6ignoreE,@object
	.size		_ZN34_INTERNAL_3829d396_4_k_cu_9b2a6f2b4cuda3std3__436_GLOBAL__N__3829d396_4_k_cu_9b2a6f2b6ignoreE,(_ZN34_INTERNAL_3829d396_4_k_cu_9b2a6f2b4cuda3std6ranges3__45__cpo4sizeE - _ZN34_INTERNAL_3829d396_4_k_cu_9b2a6f2b4cuda3std3__436_GLOBAL__N__3829d396_4_k_cu_9b2a6f2b6ignoreE)
_ZN34_INTERNAL_3829d396_4_k_cu_9b2a6f2b4cuda3std3__436_GLOBAL__N__3829d396_4_k_cu_9b2a6f2b6ignoreE:
	.zero		1
	.type		_ZN34_INTERNAL_3829d396_4_k_cu_9b2a6f2b4cuda3std6ranges3__45__cpo4sizeE,@object
	.size		_ZN34_INTERNAL_3829d396_4_k_cu_9b2a6f2b4cuda3std6ranges3__45__cpo4sizeE,(_ZN34_INTERNAL_3829d396_4_k_cu_9b2a6f2b4cuda3std3__45__cpo5beginE - _ZN34_INTERNAL_3829d396_4_k_cu_9b2a6f2b4cuda3std6ranges3__45__cpo4sizeE)
_ZN34_INTERNAL_3829d396_4_k_cu_9b2a6f2b4cuda3std6ranges3__45__cpo4sizeE:
	.zero		1
	.type		_ZN34_INTERNAL_3829d396_4_k_cu_9b2a6f2b4cuda3std3__45__cpo5beginE,@object
	.size		_ZN34_INTERNAL_3829d396_4_k_cu_9b2a6f2b4cuda3std3__45__cpo5beginE,(_ZN34_INTERNAL_3829d396_4_k_cu_9b2a6f2b4cuda3std6ranges3__45__cpo6cbeginE - _ZN34_INTERNAL_3829d396_4_k_cu_9b2a6f2b4cuda3std3__45__cpo5beginE)
_ZN34_INTERNAL_3829d396_4_k_cu_9b2a6f2b4cuda3std3__45__cpo5beginE:
	.zero		1
	.type		_ZN34_INTERNAL_3829d396_4_k_cu_9b2a6f2b4cuda3std6ranges3__45__cpo6cbeginE,@object
	.size		_ZN34_INTERNAL_3829d396_4_k_cu_9b2a6f2b4cuda3std6ranges3__45__cpo6cbeginE,(_ZN34_INTERNAL_3829d396_4_k_cu_9b2a6f2b4cuda3std3__45__cpo6rbeginE - _ZN34_INTERNAL_3829d396_4_k_cu_9b2a6f2b4cuda3std6ranges3__45__cpo6cbeginE)
_ZN34_INTERNAL_3829d396_4_k_cu_9b2a6f2b4cuda3std6ranges3__45__cpo6cbeginE:
	.zero		1
	.type		_ZN34_INTERNAL_3829d396_4_k_cu_9b2a6f2b4cuda3std3__45__cpo6rbeginE,@object
	.size		_ZN34_INTERNAL_3829d396_4_k_cu_9b2a6f2b4cuda3std3__45__cpo6rbeginE,(_ZN34_INTERNAL_3829d396_4_k_cu_9b2a6f2b4cuda3std6ranges3__45__cpo4nextE - _ZN34_INTERNAL_3829d396_4_k_cu_9b2a6f2b4cuda3std3__45__cpo6rbeginE)
_ZN34_INTERNAL_3829d396_4_k_cu_9b2a6f2b4cuda3std3__45__cpo6rbeginE:
	.zero		1
	.type		_ZN34_INTERNAL_3829d396_4_k_cu_9b2a6f2b4cuda3std6ranges3__45__cpo4nextE,@object
	.size		_ZN34_INTERNAL_3829d396_4_k_cu_9b2a6f2b4cuda3std6ranges3__45__cpo4nextE,(_ZN34_INTERNAL_3829d396_4_k_cu_9b2a6f2b4cuda3std6ranges3__45__cpo4swapE - _ZN34_INTERNAL_3829d396_4_k_cu_9b2a6f2b4cuda3std6ranges3__45__cpo4nextE)
_ZN34_INTERNAL_3829d396_4_k_cu_9b2a6f2b4cuda3std6ranges3__45__cpo4nextE:
	.zero		1
	.type		_ZN34_INTERNAL_3829d396_4_k_cu_9b2a6f2b4cuda3std6ranges3__45__cpo4swapE,@object
	.size		_ZN34_INTERNAL_3829d396_4_k_cu_9b2a6f2b4cuda3std6ranges3__45__cpo4swapE,(_ZN34_INTERNAL_3829d396_4_k_cu_9b2a6f2b4cuda3std3__420unreachable_sentinelE - _ZN34_INTERNAL_3829d396_4_k_cu_9b2a6f2b4cuda3std6ranges3__45__cpo4swapE)
_ZN34_INTERNAL_3829d396_4_k_cu_9b2a6f2b4cuda3std6ranges3__45__cpo4swapE:
	.zero		1
	.type		_ZN34_INTERNAL_3829d396_4_k_cu_9b2a6f2b4cuda3std3__420unreachable_sentinelE,@object
	.size		_ZN34_INTERNAL_3829d396_4_k_cu_9b2a6f2b4cuda3std3__420unreachable_sentinelE,(_ZN34_INTERNAL_3829d396_4_k_cu_9b2a6f2b6thrust24THRUST_300001_SM_1000_NS6system6detail10sequential3seqE - _ZN34_INTERNAL_3829d396_4_k_cu_9b2a6f2b4cuda3std3__420unreachable_sentinelE)
_ZN34_INTERNAL_3829d396_4_k_cu_9b2a6f2b4cuda3std3__420unreachable_sentinelE:
	.zero		1
	.type		_ZN34_INTERNAL_3829d396_4_k_cu_9b2a6f2b6thrust24THRUST_300001_SM_1000_NS6system6detail10sequential3seqE,@object
	.size		_ZN34_INTERNAL_3829d396_4_k_cu_9b2a6f2b6thrust24THRUST_300001_SM_1000_NS6system6detail10sequential3seqE,(_ZN34_INTERNAL_3829d396_4_k_cu_9b2a6f2b4cuda3std3__45__cpo4cendE - _ZN34_INTERNAL_3829d396_4_k_cu_9b2a6f2b6thrust24THRUST_300001_SM_1000_NS6system6detail10sequential3seqE)
_ZN34_INTERNAL_3829d396_4_k_cu_9b2a6f2b6thrust24THRUST_300001_SM_1000_NS6system6detail10sequential3seqE:
	.zero		1
	.type		_ZN34_INTERNAL_3829d396_4_k_cu_9b2a6f2b4cuda3std3__45__cpo4cendE,@object
	.size		_ZN34_INTERNAL_3829d396_4_k_cu_9b2a6f2b4cuda3std3__45__cpo4cendE,(_ZN34_INTERNAL_3829d396_4_k_cu_9b2a6f2b4cuda3std6ranges3__45__cpo9iter_swapE - _ZN34_INTERNAL_3829d396_4_k_cu_9b2a6f2b4cuda3std3__45__cpo4cendE)
_ZN34_INTERNAL_3829d396_4_k_cu_9b2a6f2b4cuda3std3__45__cpo4cendE:
	.zero		1
	.type		_ZN34_INTERNAL_3829d396_4_k_cu_9b2a6f2b4cuda3std6ranges3__45__cpo9iter_swapE,@object
	.size		_ZN34_INTERNAL_3829d396_4_k_cu_9b2a6f2b4cuda3std6ranges3__45__cpo9iter_swapE,(_ZN34_INTERNAL_3829d396_4_k_cu_9b2a6f2b4cuda3std3__45__cpo5crendE - _ZN34_INTERNAL_3829d396_4_k_cu_9b2a6f2b4cuda3std6ranges3__45__cpo9iter_swapE)
_ZN34_INTERNAL_3829d396_4_k_cu_9b2a6f2b4cuda3std6ranges3__45__cpo9iter_swapE:
	.zero		1
	.type		_ZN34_INTERNAL_3829d396_4_k_cu_9b2a6f2b4cuda3std3__45__cpo5crendE,@object
	.size		_ZN34_INTERNAL_3829d396_4_k_cu_9b2a6f2b4cuda3std3__45__cpo5crendE,(_ZN34_INTERNAL_3829d396_4_k_cu_9b2a6f2b4cuda3std6ranges3__45__cpo5cdataE - _ZN34_INTERNAL_3829d396_4_k_cu_9b2a6f2b4cuda3std3__45__cpo5crendE)
_ZN34_INTERNAL_3829d396_4_k_cu_9b2a6f2b4cuda3std3__45__cpo5crendE:
	.zero		1
	.type		_ZN34_INTERNAL_3829d396_4_k_cu_9b2a6f2b4cuda3std6ranges3__45__cpo5cdataE,@object
	.size		_ZN34_INTERNAL_3829d396_4_k_cu_9b2a6f2b4cuda3std6ranges3__45__cpo5cdataE,(_ZN34_INTERNAL_3829d396_4_k_cu_9b2a6f2b4cuda3std6ranges3__45__cpo3endE - _ZN34_INTERNAL_3829d396_4_k_cu_9b2a6f2b4cuda3std6ranges3__45__cpo5cdataE)
_ZN34_INTERNAL_3829d396_4_k_cu_9b2a6f2b4cuda3std6ranges3__45__cpo5cdataE:
	.zero		1
	.type		_ZN34_INTERNAL_3829d396_4_k_cu_9b2a6f2b4cuda3std6ranges3__45__cpo3endE,@object
	.size		_ZN34_INTERNAL_3829d396_4_k_cu_9b2a6f2b4cuda3std6ranges3__45__cpo3endE,(_ZN34_INTERNAL_3829d396_4_k_cu_9b2a6f2b4cuda3std3__419piecewise_constructE - _ZN34_INTERNAL_3829d396_4_k_cu_9b2a6f2b4cuda3std6ranges3__45__cpo3endE)
_ZN34_INTERNAL_3829d396_4_k_cu_9b2a6f2b4cuda3std6ranges3__45__cpo3endE:
	.zero		1
	.type		_ZN34_INTERNAL_3829d396_4_k_cu_9b2a6f2b4cuda3std3__419piecewise_constructE,@object
	.size		_ZN34_INTERNAL_3829d396_4_k_cu_9b2a6f2b4cuda3std3__419piecewise_constructE,(_ZN34_INTERNAL_3829d396_4_k_cu_9b2a6f2b4cuda3std6ranges3__45__cpo5ssizeE - _ZN34_INTERNAL_3829d396_4_k_cu_9b2a6f2b4cuda3std3__419piecewise_constructE)
_ZN34_INTERNAL_3829d396_4_k_cu_9b2a6f2b4cuda3std3__419piecewise_constructE:
	.zero		1
	.type		_ZN34_INTERNAL_3829d396_4_k_cu_9b2a6f2b4cuda3std6ranges3__45__cpo5ssizeE,@object
	.size		_ZN34_INTERNAL_3829d396_4_k_cu_9b2a6f2b4cuda3std6ranges3__45__cpo5ssizeE,(_ZN34_INTERNAL_3829d396_4_k_cu_9b2a6f2b4cuda3std3__45__cpo3endE - _ZN34_INTERNAL_3829d396_4_k_cu_9b2a6f2b4cuda3std6ranges3__45__cpo5ssizeE)
_ZN34_INTERNAL_3829d396_4_k_cu_9b2a6f2b4cuda3std6ranges3__45__cpo5ssizeE:
	.zero		1
	.type		_ZN34_INTERNAL_3829d396_4_k_cu_9b2a6f2b4cuda3std3__45__cpo3endE,@object
	.size		_ZN34_INTERNAL_3829d396_4_k_cu_9b2a6f2b4cuda3std3__45__cpo3endE,(_ZN34_INTERNAL_3829d396_4_k_cu_9b2a6f2b4cuda3std6ranges3__45__cpo4cendE - _ZN34_INTERNAL_3829d396_4_k_cu_9b2a6f2b4cuda3std3__45__cpo3endE)
_ZN34_INTERNAL_3829d396_4_k_cu_9b2a6f2b4cuda3std3__45__cpo3endE:
	.zero		1
	.type		_ZN34_INTERNAL_3829d396_4_k_cu_9b2a6f2b4cuda3std6ranges3__45__cpo4cendE,@object
	.size		_ZN34_INTERNAL_3829d396_4_k_cu_9b2a6f2b4cuda3std6ranges3__45__cpo4cendE,(_ZN34_INTERNAL_3829d396_4_k_cu_9b2a6f2b4cuda3std3__45__cpo4rendE - _ZN34_INTERNAL_3829d396_4_k_cu_9b2a6f2b4cuda3std6ranges3__45__cpo4cendE)
_ZN34_INTERNAL_3829d396_4_k_cu_9b2a6f2b4cuda3std6ranges3__45__cpo4cendE:
	.zero		1
	.type		_ZN34_INTERNAL_3829d396_4_k_cu_9b2a6f2b4cuda3std3__45__cpo4rendE,@object
	.size		_ZN34_INTERNAL_3829d396_4_k_cu_9b2a6f2b4cuda3std3__45__cpo4rendE,(_ZN34_INTERNAL_3829d396_4_k_cu_9b2a6f2b4cuda3std6ranges3__45__cpo4prevE - _ZN34_INTERNAL_3829d396_4_k_cu_9b2a6f2b4cuda3std3__45__cpo4rendE)
_ZN34_INTERNAL_3829d396_4_k_cu_9b2a6f2b4cuda3std3__45__cpo4rendE:
	.zero		1
	.type		_ZN34_INTERNAL_3829d396_4_k_cu_9b2a6f2b4cuda3std6ranges3__45__cpo4prevE,@object
	.size		_ZN34_INTERNAL_3829d396_4_k_cu_9b2a6f2b4cuda3std6ranges3__45__cpo4prevE,(_ZN34_INTERNAL_3829d396_4_k_cu_9b2a6f2b4cuda3std6ranges3__45__cpo9iter_moveE - _ZN34_INTERNAL_3829d396_4_k_cu_9b2a6f2b4cuda3std6ranges3__45__cpo4prevE)
_ZN34_INTERNAL_3829d396_4_k_cu_9b2a6f2b4cuda3std6ranges3__45__cpo4prevE:
	.zero		1
	.type		_ZN34_INTERNAL_3829d396_4_k_cu_9b2a6f2b4cuda3std6ranges3__45__cpo9iter_moveE,@object
	.size		_ZN34_INTERNAL_3829d396_4_k_cu_9b2a6f2b4cuda3std6ranges3__45__cpo9iter_moveE,(.L_13 - _ZN34_INTERNAL_3829d396_4_k_cu_9b2a6f2b4cuda3std6ranges3__45__cpo9iter_moveE)
_ZN34_INTERNAL_3829d396_4_k_cu_9b2a6f2b4cuda3std6ranges3__45__cpo9iter_moveE:
	.zero		1
.L_13:


//--------------------- .nv.constant0._Z15coeffSumKernel3ILi8EEvPN6thrust24THRUST_300001_SM_1000_NS7complexIfEEPKS3_ii --------------------------
	.section	.nv.constant0._Z15coeffSumKernel3ILi8EEvPN6thrust24THRUST_300001_SM_1000_NS7complexIfEEPKS3_ii,"a",@progbits
	.sectionflags	@""
	.align	4
.nv.constant0._Z15coeffSumKernel3ILi8EEvPN6thrust24THRUST_300001_SM_1000_NS7complexIfEEPKS3_ii:
	.zero		920


//--------------------- .nv.constant0._Z15coeffSumKernel2PN6thrust24THRUST_300001_SM_1000_NS7complexIfEEPKS2_ii --------------------------
	.section	.nv.constant0._Z15coeffSumKernel2PN6thrust24THRUST_300001_SM_1000_NS7complexIfEEPKS2_ii,"a",@progbits
	.sectionflags	@""
	.align	4
.nv.constant0._Z15coeffSumKernel2PN6thrust24THRUST_300001_SM_1000_NS7complexIfEEPKS2_ii:
	.zero		920


//--------------------- .nv.constant0._Z14coeffSumKernelPN6thrust24THRUST_300001_SM_1000_NS7complexIfEEPKS2_ii --------------------------
	.section	.nv.constant0._Z14coeffSumKernelPN6thrust24THRUST_300001_SM_1000_NS7complexIfEEPKS2_ii,"a",@progbits
	.sectionflags	@""
	.align	4
.nv.constant0._Z14coeffSumKernelPN6thrust24THRUST_300001_SM_1000_NS7complexIfEEPKS2_ii:
	.zero		920


//--------------------- .nv.constant0._Z15coeffSumKernel0PN6thrust24THRUST_300001_SM_1000_NS7complexIdEEPKS2_ii --------------------------
	.section	.nv.constant0._Z15coeffSumKernel0PN6thrust24THRUST_300001_SM_1000_NS7complexIdEEPKS2_ii,"a",@progbits
	.sectionflags	@""
	.align	4
.nv.constant0._Z15coeffSumKernel0PN6thrust24THRUST_300001_SM_1000_NS7complexIdEEPKS2_ii:
	.zero		920


//--------------------- SYMBOLS --------------------------

	.type		.nv.reservedSmem.offset0,@object
	.size		.nv.reservedSmem.offset0,0x4
